//
// Generated by NVIDIA NVVM Compiler
//
// Compiler Build ID: CL-36424714
// Cuda compilation tools, release 13.0, V13.0.88
// Based on NVVM 20.0.0
//

.version 9.0
.target sm_100
.address_size 64

	// .globl	softmax_kernel

.visible .entry softmax_kernel(
	.param .u64 .ptr .align 1 softmax_kernel_param_0,
	.param .u64 .ptr .align 1 softmax_kernel_param_1,
	.param .u32 softmax_kernel_param_2,
	.param .u32 softmax_kernel_param_3
)
{
	.reg .pred 	%p<20>;
	.reg .b32 	%r<90>;
	.reg .b32 	%f<306>;
	.reg .b64 	%rd<42>;

	ld.param.u64 	%rd11, [softmax_kernel_param_0];
	ld.param.u64 	%rd12, [softmax_kernel_param_1];
	ld.param.u32 	%r35, [softmax_kernel_param_2];
	ld.param.u32 	%r34, [softmax_kernel_param_3];
	mov.u32 	%r36, %ctaid.x;
	mov.u32 	%r37, %ntid.x;
	mov.u32 	%r38, %tid.x;
	mad.lo.s32 	%r1, %r36, %r37, %r38;
	mul.lo.s32 	%r39, %r34, %r35;
	setp.ge.s32 	%p1, %r1, %r39;
	@%p1 bra 	$L__BB0_28;
	cvta.to.global.u64 	%rd1, %rd11;
	rem.s32 	%r2, %r1, %r34;
	sub.s32 	%r40, %r1, %r2;
	mul.wide.s32 	%rd13, %r40, 4;
	add.s64 	%rd2, %rd1, %rd13;
	ld.global.f32 	%f297, [%rd2];
	setp.lt.s32 	%p2, %r34, 2;
	@%p2 bra 	$L__BB0_15;
	add.s32 	%r3, %r34, -1;
	add.s32 	%r42, %r34, -2;
	and.b32  	%r4, %r3, 15;
	setp.lt.u32 	%p3, %r42, 15;
	mov.b32 	%r82, 1;
	@%p3 bra 	$L__BB0_6;
	and.b32  	%r44, %r3, -16;
	neg.s32 	%r80, %r44;
	mul.wide.s32 	%rd14, %r1, 4;
	mul.wide.s32 	%rd15, %r2, 4;
	sub.s64 	%rd16, %rd14, %rd15;
	add.s64 	%rd17, %rd16, %rd1;
	add.s64 	%rd40, %rd17, 32;
	mov.b32 	%r79, 0;
$L__BB0_4:
	.pragma "nounroll";
	ld.global.f32 	%f29, [%rd40+-28];
	max.f32 	%f30, %f297, %f29;
	ld.global.f32 	%f31, [%rd40+-24];
	max.f32 	%f32, %f30, %f31;
	ld.global.f32 	%f33, [%rd40+-20];
	max.f32 	%f34, %f32, %f33;
	ld.global.f32 	%f35, [%rd40+-16];
	max.f32 	%f36, %f34, %f35;
	ld.global.f32 	%f37, [%rd40+-12];
	max.f32 	%f38, %f36, %f37;
	ld.global.f32 	%f39, [%rd40+-8];
	max.f32 	%f40, %f38, %f39;
	ld.global.f32 	%f41, [%rd40+-4];
	max.f32 	%f42, %f40, %f41;
	ld.global.f32 	%f43, [%rd40];
	max.f32 	%f44, %f42, %f43;
	ld.global.f32 	%f45, [%rd40+4];
	max.f32 	%f46, %f44, %f45;
	ld.global.f32 	%f47, [%rd40+8];
	max.f32 	%f48, %f46, %f47;
	ld.global.f32 	%f49, [%rd40+12];
	max.f32 	%f50, %f48, %f49;
	ld.global.f32 	%f51, [%rd40+16];
	max.f32 	%f52, %f50, %f51;
	ld.global.f32 	%f53, [%rd40+20];
	max.f32 	%f54, %f52, %f53;
	ld.global.f32 	%f55, [%rd40+24];
	max.f32 	%f56, %f54, %f55;
	ld.global.f32 	%f57, [%rd40+28];
	max.f32 	%f58, %f56, %f57;
	ld.global.f32 	%f59, [%rd40+32];
	max.f32 	%f297, %f58, %f59;
	add.s32 	%r80, %r80, 16;
	add.s32 	%r79, %r79, 16;
	add.s64 	%rd40, %rd40, 64;
	setp.ne.s32 	%p4, %r80, 0;
	@%p4 bra 	$L__BB0_4;
	add.s32 	%r82, %r79, 1;
$L__BB0_6:
	setp.eq.s32 	%p5, %r4, 0;
	@%p5 bra 	$L__BB0_15;
	and.b32  	%r12, %r3, 7;
	setp.lt.u32 	%p6, %r4, 8;
	@%p6 bra 	$L__BB0_9;
	mul.wide.s32 	%rd18, %r82, 4;
	add.s64 	%rd19, %rd2, %rd18;
	ld.global.f32 	%f61, [%rd19];
	max.f32 	%f62, %f297, %f61;
	ld.global.f32 	%f63, [%rd19+4];
	max.f32 	%f64, %f62, %f63;
	ld.global.f32 	%f65, [%rd19+8];
	max.f32 	%f66, %f64, %f65;
	ld.global.f32 	%f67, [%rd19+12];
	max.f32 	%f68, %f66, %f67;
	ld.global.f32 	%f69, [%rd19+16];
	max.f32 	%f70, %f68, %f69;
	ld.global.f32 	%f71, [%rd19+20];
	max.f32 	%f72, %f70, %f71;
	ld.global.f32 	%f73, [%rd19+24];
	max.f32 	%f74, %f72, %f73;
	ld.global.f32 	%f75, [%rd19+28];
	max.f32 	%f297, %f74, %f75;
	add.s32 	%r82, %r82, 8;
$L__BB0_9:
	setp.eq.s32 	%p7, %r12, 0;
	@%p7 bra 	$L__BB0_15;
	and.b32  	%r15, %r3, 3;
	setp.lt.u32 	%p8, %r12, 4;
	@%p8 bra 	$L__BB0_12;
	mul.wide.s32 	%rd20, %r82, 4;
	add.s64 	%rd21, %rd2, %rd20;
	ld.global.f32 	%f77, [%rd21];
	max.f32 	%f78, %f297, %f77;
	ld.global.f32 	%f79, [%rd21+4];
	max.f32 	%f80, %f78, %f79;
	ld.global.f32 	%f81, [%rd21+8];
	max.f32 	%f82, %f80, %f81;
	ld.global.f32 	%f83, [%rd21+12];
	max.f32 	%f297, %f82, %f83;
	add.s32 	%r82, %r82, 4;
$L__BB0_12:
	setp.eq.s32 	%p9, %r15, 0;
	@%p9 bra 	$L__BB0_15;
	mul.wide.s32 	%rd22, %r1, 4;
	mul.wide.s32 	%rd23, %r2, 4;
	sub.s64 	%rd24, %rd22, %rd23;
	add.s64 	%rd6, %rd1, %rd24;
	neg.s32 	%r84, %r15;
$L__BB0_14:
	.pragma "nounroll";
	mul.wide.s32 	%rd25, %r82, 4;
	add.s64 	%rd26, %rd6, %rd25;
	ld.global.f32 	%f84, [%rd26];
	max.f32 	%f297, %f297, %f84;
	add.s32 	%r82, %r82, 1;
	add.s32 	%r84, %r84, 1;
	setp.ne.s32 	%p10, %r84, 0;
	@%p10 bra 	$L__BB0_14;
$L__BB0_15:
	mul.wide.s32 	%rd7, %r2, 4;
	add.s64 	%rd27, %rd2, %rd7;
	ld.global.f32 	%f86, [%rd27];
	sub.f32 	%f15, %f86, %f297;
	setp.lt.s32 	%p11, %r34, 1;
	mov.f32 	%f305, 0f00000000;
	@%p11 bra 	$L__BB0_27;
	and.b32  	%r23, %r34, 7;
	setp.lt.u32 	%p12, %r34, 8;
	mov.f32 	%f305, 0f00000000;
	mov.b32 	%r88, 0;
	@%p12 bra 	$L__BB0_19;
	and.b32  	%r88, %r34, 2147483640;
	neg.s32 	%r86, %r88;
	mul.wide.s32 	%rd28, %r1, 4;
	sub.s64 	%rd29, %rd28, %rd7;
	add.s64 	%rd30, %rd29, %rd1;
	add.s64 	%rd41, %rd30, 16;
	mov.f32 	%f305, 0f00000000;
$L__BB0_18:
	.pragma "nounroll";
	ld.global.f32 	%f90, [%rd41+-16];
	sub.f32 	%f91, %f90, %f297;
	fma.rn.f32 	%f92, %f91, 0f3BBB989D, 0f3F000000;
	cvt.sat.f32.f32 	%f93, %f92;
	mov.f32 	%f94, 0f4B400001;
	mov.f32 	%f95, 0f437C0000;
	fma.rm.f32 	%f96, %f93, %f95, %f94;
	add.f32 	%f97, %f96, 0fCB40007F;
	neg.f32 	%f98, %f97;
	fma.rn.f32 	%f99, %f91, 0f3FB8AA3B, %f98;
	fma.rn.f32 	%f100, %f91, 0f32A57060, %f99;
	mov.b32 	%r46, %f96;
	shl.b32 	%r47, %r46, 23;
	mov.b32 	%f101, %r47;
	ex2.approx.ftz.f32 	%f102, %f100;
	fma.rn.f32 	%f103, %f102, %f101, %f305;
	ld.global.f32 	%f104, [%rd41+-12];
	sub.f32 	%f105, %f104, %f297;
	fma.rn.f32 	%f106, %f105, 0f3BBB989D, 0f3F000000;
	cvt.sat.f32.f32 	%f107, %f106;
	fma.rm.f32 	%f108, %f107, %f95, %f94;
	add.f32 	%f109, %f108, 0fCB40007F;
	neg.f32 	%f110, %f109;
	fma.rn.f32 	%f111, %f105, 0f3FB8AA3B, %f110;
	fma.rn.f32 	%f112, %f105, 0f32A57060, %f111;
	mov.b32 	%r48, %f108;
	shl.b32 	%r49, %r48, 23;
	mov.b32 	%f113, %r49;
	ex2.approx.ftz.f32 	%f114, %f112;
	fma.rn.f32 	%f115, %f114, %f113, %f103;
	ld.global.f32 	%f116, [%rd41+-8];
	sub.f32 	%f117, %f116, %f297;
	fma.rn.f32 	%f118, %f117, 0f3BBB989D, 0f3F000000;
	cvt.sat.f32.f32 	%f119, %f118;
	fma.rm.f32 	%f120, %f119, %f95, %f94;
	add.f32 	%f121, %f120, 0fCB40007F;
	neg.f32 	%f122, %f121;
	fma.rn.f32 	%f123, %f117, 0f3FB8AA3B, %f122;
	fma.rn.f32 	%f124, %f117, 0f32A57060, %f123;
	mov.b32 	%r50, %f120;
	shl.b32 	%r51, %r50, 23;
	mov.b32 	%f125, %r51;
	ex2.approx.ftz.f32 	%f126, %f124;
	fma.rn.f32 	%f127, %f126, %f125, %f115;
	ld.global.f32 	%f128, [%rd41+-4];
	sub.f32 	%f129, %f128, %f297;
	fma.rn.f32 	%f130, %f129, 0f3BBB989D, 0f3F000000;
	cvt.sat.f32.f32 	%f131, %f130;
	fma.rm.f32 	%f132, %f131, %f95, %f94;
	add.f32 	%f133, %f132, 0fCB40007F;
	neg.f32 	%f134, %f133;
	fma.rn.f32 	%f135, %f129, 0f3FB8AA3B, %f134;
	fma.rn.f32 	%f136, %f129, 0f32A57060, %f135;
	mov.b32 	%r52, %f132;
	shl.b32 	%r53, %r52, 23;
	mov.b32 	%f137, %r53;
	ex2.approx.ftz.f32 	%f138, %f136;
	fma.rn.f32 	%f139, %f138, %f137, %f127;
	ld.global.f32 	%f140, [%rd41];
	sub.f32 	%f141, %f140, %f297;
	fma.rn.f32 	%f142, %f141, 0f3BBB989D, 0f3F000000;
	cvt.sat.f32.f32 	%f143, %f142;
	fma.rm.f32 	%f144, %f143, %f95, %f94;
	add.f32 	%f145, %f144, 0fCB40007F;
	neg.f32 	%f146, %f145;
	fma.rn.f32 	%f147, %f141, 0f3FB8AA3B, %f146;
	fma.rn.f32 	%f148, %f141, 0f32A57060, %f147;
	mov.b32 	%r54, %f144;
	shl.b32 	%r55, %r54, 23;
	mov.b32 	%f149, %r55;
	ex2.approx.ftz.f32 	%f150, %f148;
	fma.rn.f32 	%f151, %f150, %f149, %f139;
	ld.global.f32 	%f152, [%rd41+4];
	sub.f32 	%f153, %f152, %f297;
	fma.rn.f32 	%f154, %f153, 0f3BBB989D, 0f3F000000;
	cvt.sat.f32.f32 	%f155, %f154;
	fma.rm.f32 	%f156, %f155, %f95, %f94;
	add.f32 	%f157, %f156, 0fCB40007F;
	neg.f32 	%f158, %f157;
	fma.rn.f32 	%f159, %f153, 0f3FB8AA3B, %f158;
	fma.rn.f32 	%f160, %f153, 0f32A57060, %f159;
	mov.b32 	%r56, %f156;
	shl.b32 	%r57, %r56, 23;
	mov.b32 	%f161, %r57;
	ex2.approx.ftz.f32 	%f162, %f160;
	fma.rn.f32 	%f163, %f162, %f161, %f151;
	ld.global.f32 	%f164, [%rd41+8];
	sub.f32 	%f165, %f164, %f297;
	fma.rn.f32 	%f166, %f165, 0f3BBB989D, 0f3F000000;
	cvt.sat.f32.f32 	%f167, %f166;
	fma.rm.f32 	%f168, %f167, %f95, %f94;
	add.f32 	%f169, %f168, 0fCB40007F;
	neg.f32 	%f170, %f169;
	fma.rn.f32 	%f171, %f165, 0f3FB8AA3B, %f170;
	fma.rn.f32 	%f172, %f165, 0f32A57060, %f171;
	mov.b32 	%r58, %f168;
	shl.b32 	%r59, %r58, 23;
	mov.b32 	%f173, %r59;
	ex2.approx.ftz.f32 	%f174, %f172;
	fma.rn.f32 	%f175, %f174, %f173, %f163;
	ld.global.f32 	%f176, [%rd41+12];
	sub.f32 	%f177, %f176, %f297;
	fma.rn.f32 	%f178, %f177, 0f3BBB989D, 0f3F000000;
	cvt.sat.f32.f32 	%f179, %f178;
	fma.rm.f32 	%f180, %f179, %f95, %f94;
	add.f32 	%f181, %f180, 0fCB40007F;
	neg.f32 	%f182, %f181;
	fma.rn.f32 	%f183, %f177, 0f3FB8AA3B, %f182;
	fma.rn.f32 	%f184, %f177, 0f32A57060, %f183;
	mov.b32 	%r60, %f180;
	shl.b32 	%r61, %r60, 23;
	mov.b32 	%f185, %r61;
	ex2.approx.ftz.f32 	%f186, %f184;
	fma.rn.f32 	%f305, %f186, %f185, %f175;
	add.s32 	%r86, %r86, 8;
	add.s64 	%rd41, %rd41, 32;
	setp.ne.s32 	%p13, %r86, 0;
	@%p13 bra 	$L__BB0_18;
$L__BB0_19:
	setp.eq.s32 	%p14, %r23, 0;
	@%p14 bra 	$L__BB0_27;
	and.b32  	%r29, %r34, 3;
	setp.lt.u32 	%p15, %r23, 4;
	@%p15 bra 	$L__BB0_22;
	mul.wide.u32 	%rd31, %r88, 4;
	add.s64 	%rd32, %rd2, %rd31;
	ld.global.f32 	%f188, [%rd32];
	sub.f32 	%f189, %f188, %f297;
	fma.rn.f32 	%f190, %f189, 0f3BBB989D, 0f3F000000;
	cvt.sat.f32.f32 	%f191, %f190;
	mov.f32 	%f192, 0f4B400001;
	mov.f32 	%f193, 0f437C0000;
	fma.rm.f32 	%f194, %f191, %f193, %f192;
	add.f32 	%f195, %f194, 0fCB40007F;
	neg.f32 	%f196, %f195;
	fma.rn.f32 	%f197, %f189, 0f3FB8AA3B, %f196;
	fma.rn.f32 	%f198, %f189, 0f32A57060, %f197;
	mov.b32 	%r62, %f194;
	shl.b32 	%r63, %r62, 23;
	mov.b32 	%f199, %r63;
	ex2.approx.ftz.f32 	%f200, %f198;
	fma.rn.f32 	%f201, %f200, %f199, %f305;
	ld.global.f32 	%f202, [%rd32+4];
	sub.f32 	%f203, %f202, %f297;
	fma.rn.f32 	%f204, %f203, 0f3BBB989D, 0f3F000000;
	cvt.sat.f32.f32 	%f205, %f204;
	fma.rm.f32 	%f206, %f205, %f193, %f192;
	add.f32 	%f207, %f206, 0fCB40007F;
	neg.f32 	%f208, %f207;
	fma.rn.f32 	%f209, %f203, 0f3FB8AA3B, %f208;
	fma.rn.f32 	%f210, %f203, 0f32A57060, %f209;
	mov.b32 	%r64, %f206;
	shl.b32 	%r65, %r64, 23;
	mov.b32 	%f211, %r65;
	ex2.approx.ftz.f32 	%f212, %f210;
	fma.rn.f32 	%f213, %f212, %f211, %f201;
	ld.global.f32 	%f214, [%rd32+8];
	sub.f32 	%f215, %f214, %f297;
	fma.rn.f32 	%f216, %f215, 0f3BBB989D, 0f3F000000;
	cvt.sat.f32.f32 	%f217, %f216;
	fma.rm.f32 	%f218, %f217, %f193, %f192;
	add.f32 	%f219, %f218, 0fCB40007F;
	neg.f32 	%f220, %f219;
	fma.rn.f32 	%f221, %f215, 0f3FB8AA3B, %f220;
	fma.rn.f32 	%f222, %f215, 0f32A57060, %f221;
	mov.b32 	%r66, %f218;
	shl.b32 	%r67, %r66, 23;
	mov.b32 	%f223, %r67;
	ex2.approx.ftz.f32 	%f224, %f222;
	fma.rn.f32 	%f225, %f224, %f223, %f213;
	ld.global.f32 	%f226, [%rd32+12];
	sub.f32 	%f227, %f226, %f297;
	fma.rn.f32 	%f228, %f227, 0f3BBB989D, 0f3F000000;
	cvt.sat.f32.f32 	%f229, %f228;
	fma.rm.f32 	%f230, %f229, %f193, %f192;
	add.f32 	%f231, %f230, 0fCB40007F;
	neg.f32 	%f232, %f231;
	fma.rn.f32 	%f233, %f227, 0f3FB8AA3B, %f232;
	fma.rn.f32 	%f234, %f227, 0f32A57060, %f233;
	mov.b32 	%r68, %f230;
	shl.b32 	%r69, %r68, 23;
	mov.b32 	%f235, %r69;
	ex2.approx.ftz.f32 	%f236, %f234;
	fma.rn.f32 	%f305, %f236, %f235, %f225;
	add.s32 	%r88, %r88, 4;
$L__BB0_22:
	setp.eq.s32 	%p16, %r29, 0;
	@%p16 bra 	$L__BB0_27;
	setp.eq.s32 	%p17, %r29, 1;
	@%p17 bra 	$L__BB0_25;
	mul.wide.u32 	%rd33, %r88, 4;
	add.s64 	%rd34, %rd2, %rd33;
	ld.global.f32 	%f238, [%rd34];
	sub.f32 	%f239, %f238, %f297;
	fma.rn.f32 	%f240, %f239, 0f3BBB989D, 0f3F000000;
	cvt.sat.f32.f32 	%f241, %f240;
	mov.f32 	%f242, 0f4B400001;
	mov.f32 	%f243, 0f437C0000;
	fma.rm.f32 	%f244, %f241, %f243, %f242;
	add.f32 	%f245, %f244, 0fCB40007F;
	neg.f32 	%f246, %f245;
	fma.rn.f32 	%f247, %f239, 0f3FB8AA3B, %f246;
	fma.rn.f32 	%f248, %f239, 0f32A57060, %f247;
	mov.b32 	%r70, %f244;
	shl.b32 	%r71, %r70, 23;
	mov.b32 	%f249, %r71;
	ex2.approx.ftz.f32 	%f250, %f248;
	fma.rn.f32 	%f251, %f250, %f249, %f305;
	ld.global.f32 	%f252, [%rd34+4];
	sub.f32 	%f253, %f252, %f297;
	fma.rn.f32 	%f254, %f253, 0f3BBB989D, 0f3F000000;
	cvt.sat.f32.f32 	%f255, %f254;
	fma.rm.f32 	%f256, %f255, %f243, %f242;
	add.f32 	%f257, %f256, 0fCB40007F;
	neg.f32 	%f258, %f257;
	fma.rn.f32 	%f259, %f253, 0f3FB8AA3B, %f258;
	fma.rn.f32 	%f260, %f253, 0f32A57060, %f259;
	mov.b32 	%r72, %f256;
	shl.b32 	%r73, %r72, 23;
	mov.b32 	%f261, %r73;
	ex2.approx.ftz.f32 	%f262, %f260;
	fma.rn.f32 	%f305, %f262, %f261, %f251;
	add.s32 	%r88, %r88, 2;
$L__BB0_25:
	and.b32  	%r74, %r34, 1;
	setp.eq.b32 	%p18, %r74, 1;
	not.pred 	%p19, %p18;
	@%p19 bra 	$L__BB0_27;
	mul.wide.u32 	%rd35, %r88, 4;
	add.s64 	%rd36, %rd2, %rd35;
	ld.global.f32 	%f263, [%rd36];
	sub.f32 	%f264, %f263, %f297;
	fma.rn.f32 	%f265, %f264, 0f3BBB989D, 0f3F000000;
	cvt.sat.f32.f32 	%f266, %f265;
	mov.f32 	%f267, 0f4B400001;
	mov.f32 	%f268, 0f437C0000;
	fma.rm.f32 	%f269, %f266, %f268, %f267;
	add.f32 	%f270, %f269, 0fCB40007F;
	neg.f32 	%f271, %f270;
	fma.rn.f32 	%f272, %f264, 0f3FB8AA3B, %f271;
	fma.rn.f32 	%f273, %f264, 0f32A57060, %f272;
	mov.b32 	%r75, %f269;
	shl.b32 	%r76, %r75, 23;
	mov.b32 	%f274, %r76;
	ex2.approx.ftz.f32 	%f275, %f273;
	fma.rn.f32 	%f305, %f275, %f274, %f305;
$L__BB0_27:
	fma.rn.f32 	%f276, %f15, 0f3BBB989D, 0f3F000000;
	cvt.sat.f32.f32 	%f277, %f276;
	mov.f32 	%f278, 0f4B400001;
	mov.f32 	%f279, 0f437C0000;
	fma.rm.f32 	%f280, %f277, %f279, %f278;
	add.f32 	%f281, %f280, 0fCB40007F;
	neg.f32 	%f282, %f281;
	fma.rn.f32 	%f283, %f15, 0f3FB8AA3B, %f282;
	fma.rn.f32 	%f284, %f15, 0f32A57060, %f283;
	ex2.approx.ftz.f32 	%f285, %f284;
	mov.b32 	%r77, %f280;
	shl.b32 	%r78, %r77, 23;
	mov.b32 	%f286, %r78;
	mul.f32 	%f287, %f285, %f286;
	div.rn.f32 	%f288, %f287, %f305;
	cvta.to.global.u64 	%rd37, %rd12;
	mul.wide.s32 	%rd38, %r1, 4;
	add.s64 	%rd39, %rd37, %rd38;
	st.global.f32 	[%rd39], %f288;
$L__BB0_28:
	ret;

}


// ===== COMPILED SASS (sm_100) =====

	.target	sm_100

	.elftype	@"ET_EXEC"


//--------------------- .note.nv.tkinfo           --------------------------
	.section	.note.nv.tkinfo,"",@"SHT_NOTE"
	.sectionflags	@"SHF_NOTE_NV_TKINFO"
	.tkinfo
        /*0018*/ 	.word	0x00000002
        /*0030*/ 	.string	""
        /*0030*/ 	.string	"ptxas"
        /*0030*/ 	.string	"Cuda compilation tools, release 13.0, V13.0.88"
        /*0030*/ 	.string	"Build cuda_13.0.r13.0/compiler.36424714_0"
        /*0030*/ 	.string	"-arch sm_100 -m 64 "



//--------------------- .note.nv.cuinfo           --------------------------
	.section	.note.nv.cuinfo,"",@"SHT_NOTE"
	.sectionflags	@"SHF_NOTE_NV_CUINFO"
        /*0018*/ 	.short	0x0002
        /*001a*/ 	.short	0x0064
        /*001c*/ 	.short	0x0082
	.zero		2


//--------------------- .nv.info                  --------------------------
	.section	.nv.info,"",@"SHT_CUDA_INFO"
	.align	4


	//----- nvinfo : EIATTR_REGCOUNT
	.align		4
        /*0000*/ 	.byte	0x04, 0x2f
        /*0002*/ 	.short	(.L_1 - .L_0)
	.align		4
.L_0:
        /*0004*/ 	.word	index@(softmax_kernel)
        /*0008*/ 	.word	0x00000020


	//----- nvinfo : EIATTR_FRAME_SIZE
	.align		4
.L_1:
        /*000c*/ 	.byte	0x04, 0x11
        /*000e*/ 	.short	(.L_3 - .L_2)
	.align		4
.L_2:
        /*0010*/ 	.word	index@($__internal_0_$__cuda_sm3x_div_rn_noftz_f32_slowpath)
        /*0014*/ 	.word	0x00000000


	//----- nvinfo : EIATTR_FRAME_SIZE
	.align		4
.L_3:
        /*0018*/ 	.byte	0x04, 0x11
        /*001a*/ 	.short	(.L_5 - .L_4)
	.align		4
.L_4:
        /*001c*/ 	.word	index@(softmax_kernel)
        /*0020*/ 	.word	0x00000000


	//----- nvinfo : EIATTR_MIN_STACK_SIZE
	.align		4
.L_5:
        /*0024*/ 	.byte	0x04, 0x12
        /*0026*/ 	.short	(.L_7 - .L_6)
	.align		4
.L_6:
        /*0028*/ 	.word	index@(softmax_kernel)
        /*002c*/ 	.word	0x00000000
.L_7:


//--------------------- .nv.compat                --------------------------
	.section	.nv.compat,"",@"SHT_CUDA_COMPAT_INFO"
	.align	4
        /*0000*/ 	.byte	0x02, 0x09, 0x00, 0x00, 0x02, 0x02, 0x01, 0x00, 0x02, 0x05, 0x05, 0x00, 0x03, 0x07, 0x01, 0x01
        /*0010*/ 	.byte	0x02, 0x03, 0x00, 0x00, 0x02, 0x06, 0x01, 0x00, 0x04, 0x0b, 0x08, 0x00, 0x01, 0x00, 0x00, 0x00
        /*0020*/ 	.byte	0x00, 0x00, 0x00, 0x00


//--------------------- .nv.info.softmax_kernel   --------------------------
	.section	.nv.info.softmax_kernel,"",@"SHT_CUDA_INFO"
	.sectionflags	@""
	.align	4


	//----- nvinfo : EIATTR_CUDA_API_VERSION
	.align		4
        /*0000*/ 	.byte	0x04, 0x37
        /*0002*/ 	.short	(.L_9 - .L_8)
.L_8:
        /*0004*/ 	.word	0x00000082


	//----- nvinfo : EIATTR_KPARAM_INFO
	.align		4
.L_9:
        /*0008*/ 	.byte	0x04, 0x17
        /*000a*/ 	.short	(.L_11 - .L_10)
.L_10:
        /*000c*/ 	.word	0x00000000
        /*0010*/ 	.short	0x0003
        /*0012*/ 	.short	0x0014
        /*0014*/ 	.byte	0x00, 0xf0, 0x11, 0x00


	//----- nvinfo : EIATTR_KPARAM_INFO
	.align		4
.L_11:
        /*0018*/ 	.byte	0x04, 0x17
        /*001a*/ 	.short	(.L_13 - .L_12)
.L_12:
        /*001c*/ 	.word	0x00000000
        /*0020*/ 	.short	0x0002
        /*0022*/ 	.short	0x0010
        /*0024*/ 	.byte	0x00, 0xf0, 0x11, 0x00


	//----- nvinfo : EIATTR_KPARAM_INFO
	.align		4
.L_13:
        /*0028*/ 	.byte	0x04, 0x17
        /*002a*/ 	.short	(.L_15 - .L_14)
.L_14:
        /*002c*/ 	.word	0x00000000
        /*0030*/ 	.short	0x0001
        /*0032*/ 	.short	0x0008
        /*0034*/ 	.byte	0x00, 0xf5, 0x21, 0x00


	//----- nvinfo : EIATTR_KPARAM_INFO
	.align		4
.L_15:
        /*0038*/ 	.byte	0x04, 0x17
        /*003a*/ 	.short	(.L_17 - .L_16)
.L_16:
        /*003c*/ 	.word	0x00000000
        /*0040*/ 	.short	0x0000
        /*0042*/ 	.short	0x0000
        /*0044*/ 	.byte	0x00, 0xf5, 0x21, 0x00


	//----- nvinfo : EIATTR_SPARSE_MMA_MASK
	.align		4
.L_17:
        /*0048*/ 	.byte	0x03, 0x50
        /*004a*/ 	.short	0x0000


	//----- nvinfo : EIATTR_MAXREG_COUNT
	.align		4
        /*004c*/ 	.byte	0x03, 0x1b
        /*004e*/ 	.short	0x00ff


	//----- nvinfo : EIATTR_MERCURY_ISA_VERSION
	.align		4
        /*0050*/ 	.byte	0x03, 0x5f
        /*0052*/ 	.short	0x0101


	//----- nvinfo : EIATTR_VRC_CTA_INIT_COUNT
	.align		4
        /*0054*/ 	.byte	0x02, 0x4a
	.zero		1
	.zero		1


	//----- nvinfo : EIATTR_EXIT_INSTR_OFFSETS
	.align		4
        /*0058*/ 	.byte	0x04, 0x1c
        /*005a*/ 	.short	(.L_19 - .L_18)


	//   ....[0]....
.L_18:
        /*005c*/ 	.word	0x00000080


	//   ....[1]....
        /*0060*/ 	.word	0x00001680


	//----- nvinfo : EIATTR_CRS_STACK_SIZE
	.align		4
.L_19:
        /*0064*/ 	.byte	0x04, 0x1e
        /*0066*/ 	.short	(.L_21 - .L_20)
.L_20:
        /*0068*/ 	.word	0x00000000


	//----- nvinfo : EIATTR_CBANK_PARAM_SIZE
	.align		4
.L_21:
        /*006c*/ 	.byte	0x03, 0x19
        /*006e*/ 	.short	0x0018


	//----- nvinfo : EIATTR_PARAM_CBANK
	.align		4
        /*0070*/ 	.byte	0x04, 0x0a
        /*0072*/ 	.short	(.L_23 - .L_22)
	.align		4
.L_22:
        /*0074*/ 	.word	index@(.nv.constant0.softmax_kernel)
        /*0078*/ 	.short	0x0380
        /*007a*/ 	.short	0x0018


	//----- nvinfo : EIATTR_SW_WAR
	.align		4
.L_23:
        /*007c*/ 	.byte	0x04, 0x36
        /*007e*/ 	.short	(.L_25 - .L_24)
.L_24:
        /*0080*/ 	.word	0x00000008
.L_25:


//--------------------- .nv.callgraph             --------------------------
	.section	.nv.callgraph,"",@"SHT_CUDA_CALLGRAPH"
	.align	4
	.sectionentsize	8
	.align		4
        /*0000*/ 	.word	0x00000000
	.align		4
        /*0004*/ 	.word	0xffffffff
	.align		4
        /*0008*/ 	.word	0x00000000
	.align		4
        /*000c*/ 	.word	0xfffffffe
	.align		4
        /*0010*/ 	.word	0x00000000
	.align		4
        /*0014*/ 	.word	0xfffffffd
	.align		4
        /*0018*/ 	.word	0x00000000
	.align		4
        /*001c*/ 	.word	0xfffffffc


//--------------------- .text.softmax_kernel      --------------------------
	.section	.text.softmax_kernel,"ax",@progbits
	.align	128
        .global         softmax_kernel
        .type           softmax_kernel,@function
        .size           softmax_kernel,(.L_x_25 - softmax_kernel)
        .other          softmax_kernel,@"STO_CUDA_ENTRY STV_DEFAULT"
softmax_kernel:
.text.softmax_kernel:
[----:B------:R-:W-:Y:S01]  /*0000*/  LDC R1, c[0x0][0x37c] ;  /* 0x0000df00ff017b82 */ /* 0x000fe20000000800 */
[----:B------:R-:W0:Y:S07]  /*0010*/  S2R R5, SR_TID.X ;  /* 0x0000000000057919 */ /* 0x000e2e0000002100 */
[----:B------:R-:W0:Y:S08]  /*0020*/  S2UR UR4, SR_CTAID.X ;  /* 0x00000000000479c3 */ /* 0x000e300000002500 */
[----:B------:R-:W0:Y:S08]  /*0030*/  LDC R8, c[0x0][0x360] ;  /* 0x0000d800ff087b82 */ /* 0x000e300000000800 */
[----:B------:R-:W1:Y:S01]  /*0040*/  LDC.64 R2, c[0x0][0x390] ;  /* 0x0000e400ff027b82 */ /* 0x000e620000000a00 */
[----:B0-----:R-:W-:-:S02]  /*0050*/  IMAD R8, R8, UR4, R5 ;  /* 0x0000000408087c24 */ /* 0x001fc4000f8e0205 */
[----:B-1----:R-:W-:-:S05]  /*0060*/  IMAD R5, R3, R2, RZ ;  /* 0x0000000203057224 */ /* 0x002fca00078e02ff */
[----:B------:R-:W-:-:S13]  /*0070*/  ISETP.GE.AND P0, PT, R8, R5, PT ;  /* 0x000000050800720c */ /* 0x000fda0003f06270 */
[----:B------:R-:W-:Y:S05]  /*0080*/  @P0 EXIT ;  /* 0x000000000000094d */ /* 0x000fea0003800000 */
[----:B------:R-:W-:Y:S01]  /*0090*/  IABS R2, R3 ;  /* 0x0000000300027213 */ /* 0x000fe20000000000 */
[----:B------:R-:W0:Y:S01]  /*00a0*/  LDCU.64 UR4, c[0x0][0x358] ;  /* 0x00006b00ff0477ac */ /* 0x000e220008000a00 */
[----:B------:R-:W-:Y:S02]  /*00b0*/  IABS R9, R8 ;  /* 0x0000000800097213 */ /* 0x000fe40000000000 */
[----:B------:R-:W1:Y:S01]  /*00c0*/  I2F.RP R0, R2 ;  /* 0x0000000200007306 */ /* 0x000e620000209400 */
[----:B------:R-:W-:-:S07]  /*00d0*/  ISETP.GE.AND P2, PT, R8, RZ, PT ;  /* 0x000000ff0800720c */ /* 0x000fce0003f46270 */
[----:B-1----:R-:W1:Y:S02]  /*00e0*/  MUFU.RCP R0, R0 ;  /* 0x0000000000007308 */ /* 0x002e640000001000 */
[----:B-1----:R-:W-:-:S06]  /*00f0*/  IADD3 R4, PT, PT, R0, 0xffffffe, RZ ;  /* 0x0ffffffe00047810 */ /* 0x002fcc0007ffe0ff */
[----:B------:R1:W2:Y:S02]  /*0100*/  F2I.FTZ.U32.TRUNC.NTZ R5, R4 ;  /* 0x0000000400057305 */ /* 0x0002a4000021f000 */
[----:B-1----:R-:W-:Y:S01]  /*0110*/  HFMA2 R4, -RZ, RZ, 0, 0 ;  /* 0x00000000ff047431 */ /* 0x002fe200000001ff */
[----:B--2---:R-:W-:-:S05]  /*0120*/  IADD3 R7, PT, PT, RZ, -R5, RZ ;  /* 0x80000005ff077210 */ /* 0x004fca0007ffe0ff */
[----:B------:R-:W-:-:S04]  /*0130*/  IMAD R7, R7, R2, RZ ;  /* 0x0000000207077224 */ /* 0x000fc800078e02ff */
[----:B------:R-:W-:-:S06]  /*0140*/  IMAD.HI.U32 R5, R5, R7, R4 ;  /* 0x0000000705057227 */ /* 0x000fcc00078e0004 */
[----:B------:R-:W-:-:S04]  /*0150*/  IMAD.HI.U32 R5, R5, R9, RZ ;  /* 0x0000000905057227 */ /* 0x000fc800078e00ff */
[----:B------:R-:W-:-:S04]  /*0160*/  IMAD.MOV R5, RZ, RZ, -R5 ;  /* 0x000000ffff057224 */ /* 0x000fc800078e0a05 */
[C---:B------:R-:W-:Y:S02]  /*0170*/  IMAD R9, R2.reuse, R5, R9 ;  /* 0x0000000502097224 */ /* 0x040fe400078e0209 */
[----:B------:R-:W1:Y:S03]  /*0180*/  LDC.64 R4, c[0x0][0x380] ;  /* 0x0000e000ff047b82 */ /* 0x000e660000000a00 */
[----:B------:R-:W-:-:S13]  /*0190*/  ISETP.GT.U32.AND P0, PT, R2, R9, PT ;  /* 0x000000090200720c */ /* 0x000fda0003f04070 */
[----:B------:R-:W-:Y:S02]  /*01a0*/  @!P0 IADD3 R9, PT, PT, R9, -R2, RZ ;  /* 0x8000000209098210 */ /* 0x000fe40007ffe0ff */
[----:B------:R-:W-:Y:S02]  /*01b0*/  ISETP.NE.AND P0, PT, R3, RZ, PT ;  /* 0x000000ff0300720c */ /* 0x000fe40003f05270 */
[----:B------:R-:W-:-:S13]  /*01c0*/  ISETP.GT.U32.AND P1, PT, R2, R9, PT ;  /* 0x000000090200720c */ /* 0x000fda0003f24070 */
[----:B------:R-:W-:-:S04]  /*01d0*/  @!P1 IADD3 R9, PT, PT, R9, -R2, RZ ;  /* 0x8000000209099210 */ /* 0x000fc80007ffe0ff */
[----:B------:R-:W-:Y:S02]  /*01e0*/  @!P2 IADD3 R9, PT, PT, -R9, RZ, RZ ;  /* 0x000000ff0909a210 */ /* 0x000fe40007ffe1ff */
[----:B------:R-:W-:-:S05]  /*01f0*/  @!P0 LOP3.LUT R9, RZ, R3, RZ, 0x33, !PT ;  /* 0x00000003ff098212 */ /* 0x000fca00078e33ff */
[----:B------:R-:W-:-:S04]  /*0200*/  IMAD.IADD R7, R8, 0x1, -R9 ;  /* 0x0000000108077824 */ /* 0x000fc800078e0a09 */
[----:B-1----:R-:W-:-:S05]  /*0210*/  IMAD.WIDE R4, R7, 0x4, R4 ;  /* 0x0000000407047825 */ /* 0x002fca00078e0204 */
[----:B0-----:R0:W5:Y:S01]  /*0220*/  LDG.E R0, desc[UR4][R4.64] ;  /* 0x0000000404007981 */ /* 0x001162000c1e1900 */
[----:B------:R-:W-:-:S13]  /*0230*/  ISETP.GE.AND P0, PT, R3, 0x2, PT ;  /* 0x000000020300780c */ /* 0x000fda0003f06270 */
[----:B0-----:R-:W-:Y:S05]  /*0240*/  @!P0 BRA `(.L_x_0) ;  /* 0x00000004007c8947 */ /* 0x001fea0003800000 */
[C---:B------:R-:W-:Y:S02]  /*0250*/  IADD3 R2, PT, PT, R3.reuse, -0x2, RZ ;  /* 0xfffffffe03027810 */ /* 0x040fe40007ffe0ff */
[----:B------:R-:W-:Y:S02]  /*0260*/  MOV R7, 0x1 ;  /* 0x0000000100077802 */ /* 0x000fe40000000f00 */
[----:B------:R-:W-:Y:S02]  /*0270*/  ISETP.GE.U32.AND P0, PT, R2, 0xf, PT ;  /* 0x0000000f0200780c */ /* 0x000fe40003f06070 */
[----:B------:R-:W-:-:S04]  /*0280*/  IADD3 R2, PT, PT, R3, -0x1, RZ ;  /* 0xffffffff03027810 */ /* 0x000fc80007ffe0ff */
[----:B------:R-:W-:-:S07]  /*0290*/  LOP3.LUT R22, R2, 0xf, RZ, 0xc0, !PT ;  /* 0x0000000f02167812 */ /* 0x000fce00078ec0ff */
[----:B------:R-:W-:Y:S05]  /*02a0*/  @!P0 BRA `(.L_x_1) ;  /* 0x0000000000a88947 */ /* 0x000fea0003800000 */
[----:B------:R-:W0:Y:S01]  /*02b0*/  LDCU.64 UR6, c[0x0][0x380] ;  /* 0x00007000ff0677ac */ /* 0x000e220008000a00 */
[----:B------:R-:W-:Y:S01]  /*02c0*/  IMAD.WIDE R6, R9, 0x4, RZ ;  /* 0x0000000409067825 */ /* 0x000fe200078e02ff */
[----:B------:R-:W-:-:S03]  /*02d0*/  LOP3.LUT R11, R2, 0xfffffff0, RZ, 0xc0, !PT ;  /* 0xfffffff0020b7812 */ /* 0x000fc600078ec0ff */
[----:B------:R-:W-:Y:S01]  /*02e0*/  IMAD.MOV.U32 R10, RZ, RZ, RZ ;  /* 0x000000ffff0a7224 */ /* 0x000fe200078e00ff */
[----:B------:R-:W-:Y:S01]  /*02f0*/  IADD3 R11, PT, PT, -R11, RZ, RZ ;  /* 0x000000ff0b0b7210 */ /* 0x000fe20007ffe1ff */
[----:B------:R-:W-:-:S03]  /*0300*/  IMAD.WIDE R6, R8, 0x4, -R6 ;  /* 0x0000000408067825 */ /* 0x000fc600078e0a06 */
[----:B0-----:R-:W-:-:S04]  /*0310*/  IADD3 R13, P0, PT, R6, UR6, RZ ;  /* 0x00000006060d7c10 */ /* 0x001fc8000ff1e0ff */
[----:B------:R-:W-:-:S04]  /*0320*/  IADD3 R13, P1, PT, R13, 0x20, RZ ;  /* 0x000000200d0d7810 */ /* 0x000fc80007f3e0ff */
[----:B------:R-:W-:-:S09]  /*0330*/  IADD3.X R12, PT, PT, RZ, UR7, R7, P1, P0 ;  /* 0x00000007ff0c7c10 */ /* 0x000fd20008fe0407 */
.L_x_2:
[----:B------:R-:W-:Y:S02]  /*0340*/  MOV R6, R13 ;  /* 0x0000000d00067202 */ /* 0x000fe40000000f00 */
[----:B------:R-:W-:-:S05]  /*0350*/  MOV R7, R12 ;  /* 0x0000000c00077202 */ /* 0x000fca0000000f00 */
[----:B------:R-:W2:Y:S04]  /*0360*/  LDG.E R21, desc[UR4][R6.64+-0x1c] ;  /* 0xffffe40406157981 */ /* 0x000ea8000c1e1900 */
[----:B------:R-:W2:Y:S04]  /*0370*/  LDG.E R20, desc[UR4][R6.64+-0x18] ;  /* 0xffffe80406147981 */ /* 0x000ea8000c1e1900 */
[----:B------:R-:W3:Y:S04]  /*0380*/  LDG.E R25, desc[UR4][R6.64+-0x14] ;  /* 0xffffec0406197981 */ /* 0x000ee8000c1e1900 */
[----:B------:R-:W3:Y:S04]  /*0390*/  LDG.E R26, desc[UR4][R6.64+-0x10] ;  /* 0xfffff004061a7981 */ /* 0x000ee8000c1e1900 */
[----:B------:R-:W4:Y:S04]  /*03a0*/  LDG.E R18, desc[UR4][R6.64+-0xc] ;  /* 0xfffff40406127981 */ /* 0x000f28000c1e1900 */
[----:B------:R-:W4:Y:S04]  /*03b0*/  LDG.E R19, desc[UR4][R6.64+-0x8] ;  /* 0xfffff80406137981 */ /* 0x000f28000c1e1900 */
[----:B------:R-:W4:Y:S04]  /*03c0*/  LDG.E R17, desc[UR4][R6.64+-0x4] ;  /* 0xfffffc0406117981 */ /* 0x000f28000c1e1900 */
[----:B------:R-:W4:Y:S04]  /*03d0*/  LDG.E R16, desc[UR4][R6.64] ;  /* 0x0000000406107981 */ /* 0x000f28000c1e1900 */
[----:B------:R-:W4:Y:S04]  /*03e0*/  LDG.E R15, desc[UR4][R6.64+0x4] ;  /* 0x00000404060f7981 */ /* 0x000f28000c1e1900 */
[----:B------:R-:W4:Y:S04]  /*03f0*/  LDG.E R14, desc[UR4][R6.64+0x8] ;  /* 0x00000804060e7981 */ /* 0x000f28000c1e1900 */
[----:B------:R-:W4:Y:S04]  /*0400*/  LDG.E R13, desc[UR4][R6.64+0xc] ;  /* 0x00000c04060d7981 */ /* 0x000f28000c1e1900 */
[----:B------:R-:W4:Y:S04]  /*0410*/  LDG.E R12, desc[UR4][R6.64+0x10] ;  /* 0x00001004060c7981 */ /* 0x000f28000c1e1900 */
[----:B------:R-:W4:Y:S01]  /*0420*/  LDG.E R23, desc[UR4][R6.64+0x14] ;  /* 0x0000140406177981 */ /* 0x000f22000c1e1900 */
[----:B--2--5:R-:W-:-:S03]  /*0430*/  FMNMX3 R24, R0, R21, R20, !PT ;  /* 0x0000001500187276 */ /* 0x024fc60007800014 */
[----:B------:R-:W2:Y:S04]  /*0440*/  LDG.E R0, desc[UR4][R6.64+0x18] ;  /* 0x0000180406007981 */ /* 0x000ea8000c1e1900 */
[----:B------:R-:W2:Y:S04]  /*0450*/  LDG.E R21, desc[UR4][R6.64+0x1c] ;  /* 0x00001c0406157981 */ /* 0x000ea8000c1e1900 */
[----:B------:R-:W2:Y:S01]  /*0460*/  LDG.E R20, desc[UR4][R6.64+0x20] ;  /* 0x0000200406147981 */ /* 0x000ea2000c1e1900 */
[----:B---3--:R-:W-:Y:S01]  /*0470*/  FMNMX3 R24, R24, R25, R26, !PT ;  /* 0x0000001918187276 */ /* 0x008fe2000780001a */
[----:B------:R-:W-:-:S03]  /*0480*/  VIADD R11, R11, 0x10 ;  /* 0x000000100b0b7836 */ /* 0x000fc60000000000 */
[----:B----4-:R-:W-:Y:S02]  /*0490*/  FMNMX3 R18, R24, R18, R19, !PT ;  /* 0x0000001218127276 */ /* 0x010fe40007800013 */
[----:B------:R-:W-:Y:S02]  /*04a0*/  ISETP.NE.AND P0, PT, R11, RZ, PT ;  /* 0x000000ff0b00720c */ /* 0x000fe40003f05270 */
[----:B------:R-:W-:-:S04]  /*04b0*/  FMNMX3 R16, R18, R17, R16, !PT ;  /* 0x0000001112107276 */ /* 0x000fc80007800010 */
[----:B------:R-:W-:-:S04]  /*04c0*/  FMNMX3 R14, R16, R15, R14, !PT ;  /* 0x0000000f100e7276 */ /* 0x000fc8000780000e */
[----:B------:R-:W-:Y:S02]  /*04d0*/  FMNMX3 R12, R14, R13, R12, !PT ;  /* 0x0000000d0e0c7276 */ /* 0x000fe4000780000c */
[----:B------:R-:W-:Y:S02]  /*04e0*/  IADD3 R13, P1, PT, R6, 0x40, RZ ;  /* 0x00000040060d7810 */ /* 0x000fe40007f3e0ff */
[----:B------:R-:W-:Y:S02]  /*04f0*/  IADD3 R10, PT, PT, R10, 0x10, RZ ;  /* 0x000000100a0a7810 */ /* 0x000fe40007ffe0ff */
[----:B--2---:R-:W-:Y:S02]  /*0500*/  FMNMX3 R0, R12, R23, R0, !PT ;  /* 0x000000170c007276 */ /* 0x004fe40007800000 */
[----:B------:R-:W-:Y:S02]  /*0510*/  IADD3.X R12, PT, PT, RZ, R7, RZ, P1, !PT ;  /* 0x00000007ff0c7210 */ /* 0x000fe40000ffe4ff */
[----:B------:R-:W-:Y:S01]  /*0520*/  FMNMX3 R0, R0, R21, R20, !PT ;  /* 0x0000001500007276 */ /* 0x000fe20007800014 */
[----:B------:R-:W-:Y:S06]  /*0530*/  @P0 BRA `(.L_x_2) ;  /* 0xfffffffc00800947 */ /* 0x000fec000383ffff */
[----:B------:R-:W-:-:S07]  /*0540*/  IADD3 R7, PT, PT, R10, 0x1, RZ ;  /* 0x000000010a077810 */ /* 0x000fce0007ffe0ff */
.L_x_1:
[----:B------:R-:W-:-:S13]  /*0550*/  ISETP.NE.AND P0, PT, R22, RZ, PT ;  /* 0x000000ff1600720c */ /* 0x000fda0003f05270 */
[----:B------:R-:W-:Y:S05]  /*0560*/  @!P0 BRA `(.L_x_0) ;  /* 0x0000000000b48947 */ /* 0x000fea0003800000 */
[----:B------:R-:W-:Y:S02]  /*0570*/  ISETP.GE.U32.AND P0, PT, R22, 0x8, PT ;  /* 0x000000081600780c */ /* 0x000fe40003f06070 */
[----:B------:R-:W-:-:S04]  /*0580*/  LOP3.LUT R18, R2, 0x7, RZ, 0xc0, !PT ;  /* 0x0000000702127812 */ /* 0x000fc800078ec0ff */
[----:B------:R-:W-:-:S07]  /*0590*/  ISETP.NE.AND P1, PT, R18, RZ, PT ;  /* 0x000000ff1200720c */ /* 0x000fce0003f25270 */
[----:B------:R-:W-:Y:S06]  /*05a0*/  @!P0 BRA `(.L_x_3) ;  /* 0x0000000000388947 */ /* 0x000fec0003800000 */
[----:B------:R-:W-:-:S05]  /*05b0*/  IMAD.WIDE R10, R7, 0x4, R4 ;  /* 0x00000004070a7825 */ /* 0x000fca00078e0204 */
[----:B------:R-:W2:Y:S04]  /*05c0*/  LDG.E R13, desc[UR4][R10.64] ;  /* 0x000000040a0d7981 */ /* 0x000ea8000c1e1900 */
[----:B------:R-:W2:Y:S04]  /*05d0*/  LDG.E R6, desc[UR4][R10.64+0x4] ;  /* 0x000004040a067981 */ /* 0x000ea8000c1e1900 */
[----:B------:R-:W3:Y:S04]  /*05e0*/  LDG.E R15, desc[UR4][R10.64+0x8] ;  /* 0x000008040a0f7981 */ /* 0x000ee8000c1e1900 */
[----:B------:R-:W3:Y:S04]  /*05f0*/  LDG.E R12, desc[UR4][R10.64+0xc] ;  /* 0x00000c040a0c7981 */ /* 0x000ee8000c1e1900 */
[----:B------:R-:W4:Y:S04]  /*0600*/  LDG.E R17, desc[UR4][R10.64+0x10] ;  /* 0x000010040a117981 */ /* 0x000f28000c1e1900 */
[----:B------:R-:W4:Y:S04]  /*0610*/  LDG.E R14, desc[UR4][R10.64+0x14] ;  /* 0x000014040a0e7981 */ /* 0x000f28000c1e1900 */
[----:B------:R-:W4:Y:S04]  /*0620*/  LDG.E R19, desc[UR4][R10.64+0x18] ;  /* 0x000018040a137981 */ /* 0x000f28000c1e1900 */
[----:B------:R-:W4:Y:S01]  /*0630*/  LDG.E R16, desc[UR4][R10.64+0x1c] ;  /* 0x00001c040a107981 */ /* 0x000f22000c1e1900 */
[----:B------:R-:W-:Y:S01]  /*0640*/  VIADD R7, R7, 0x8 ;  /* 0x0000000807077836 */ /* 0x000fe20000000000 */
[----:B--2--5:R-:W-:-:S04]  /*0650*/  FMNMX3 R6, R0, R13, R6, !PT ;  /* 0x0000000d00067276 */ /* 0x024fc80007800006 */
[----:B---3--:R-:W-:-:S04]  /*0660*/  FMNMX3 R6, R6, R15, R12, !PT ;  /* 0x0000000f06067276 */ /* 0x008fc8000780000c */
[----:B----4-:R-:W-:-:S04]  /*0670*/  FMNMX3 R6, R6, R17, R14, !PT ;  /* 0x0000001106067276 */ /* 0x010fc8000780000e */
[----:B------:R-:W-:-:S07]  /*0680*/  FMNMX3 R0, R6, R19, R16, !PT ;  /* 0x0000001306007276 */ /* 0x000fce0007800010 */
.L_x_3:
        /* <DEDUP_REMOVED lines=9> */
[----:B------:R-:W3:Y:S01]  /*0720*/  LDG.E R12, desc[UR4][R10.64+0xc] ;  /* 0x00000c040a0c7981 */ /* 0x000ee2000c1e1900 */
[----:B------:R-:W-:-:S02]  /*0730*/  IADD3 R7, PT, PT, R7, 0x4, RZ ;  /* 0x0000000407077810 */ /* 0x000fc40007ffe0ff */
[----:B--2--5:R-:W-:-:S04]  /*0740*/  FMNMX3 R0, R0, R13, R6, !PT ;  /* 0x0000000d00007276 */ /* 0x024fc80007800006 */
[----:B---3--:R-:W-:-:S07]  /*0750*/  FMNMX3 R0, R0, R15, R12, !PT ;  /* 0x0000000f00007276 */ /* 0x008fce000780000c */
.L_x_4:
[----:B------:R-:W-:Y:S05]  /*0760*/  @!P1 BRA `(.L_x_0) ;  /* 0x0000000000349947 */ /* 0x000fea0003800000 */
[----:B------:R-:W0:Y:S01]  /*0770*/  LDCU.64 UR6, c[0x0][0x380] ;  /* 0x00007000ff0677ac */ /* 0x000e220008000a00 */
[----:B------:R-:W-:Y:S01]  /*0780*/  IMAD.WIDE R10, R9, 0x4, RZ ;  /* 0x00000004090a7825 */ /* 0x000fe200078e02ff */
[----:B------:R-:W-:-:S03]  /*0790*/  IADD3 R2, PT, PT, -R2, RZ, RZ ;  /* 0x000000ff02027210 */ /* 0x000fc60007ffe1ff */
[----:B------:R-:W-:-:S03]  /*07a0*/  IMAD.WIDE R10, R8, 0x4, -R10 ;  /* 0x00000004080a7825 */ /* 0x000fc600078e0a0a */
[----:B0-----:R-:W-:-:S04]  /*07b0*/  IADD3 R12, P0, PT, R10, UR6, RZ ;  /* 0x000000060a0c7c10 */ /* 0x001fc8000ff1e0ff */
[----:B------:R-:W-:-:S09]  /*07c0*/  IADD3.X R13, PT, PT, R11, UR7, RZ, P0, !PT ;  /* 0x000000070b0d7c10 */ /* 0x000fd200087fe4ff */
.L_x_5:
[----:B------:R-:W-:-:S06]  /*07d0*/  IMAD.WIDE R10, R7, 0x4, R12 ;  /* 0x00000004070a7825 */ /* 0x000fcc00078e020c */
[----:B------:R-:W2:Y:S01]  /*07e0*/  LDG.E R11, desc[UR4][R10.64] ;  /* 0x000000040a0b7981 */ /* 0x000ea2000c1e1900 */
[----:B------:R-:W-:Y:S01]  /*07f0*/  IADD3 R2, PT, PT, R2, 0x1, RZ ;  /* 0x0000000102027810 */ /* 0x000fe20007ffe0ff */
[----:B------:R-:W-:-:S03]  /*0800*/  VIADD R7, R7, 0x1 ;  /* 0x0000000107077836 */ /* 0x000fc60000000000 */
[----:B------:R-:W-:Y:S02]  /*0810*/  ISETP.NE.AND P0, PT, R2, RZ, PT ;  /* 0x000000ff0200720c */ /* 0x000fe40003f05270 */
[----:B--2--5:R-:W-:-:S11]  /*0820*/  FMNMX R0, R11, R0, !PT ;  /* 0x000000000b007209 */ /* 0x024fd60007800000 */
[----:B------:R-:W-:Y:S05]  /*0830*/  @P0 BRA `(.L_x_5) ;  /* 0xfffffffc00e40947 */ /* 0x000fea000383ffff */
.L_x_0:
[----:B------:R-:W-:-:S03]  /*0840*/  IMAD.WIDE R10, R9, 0x4, RZ ;  /* 0x00000004090a7825 */ /* 0x000fc600078e02ff */
[----:B------:R-:W-:-:S04]  /*0850*/  IADD3 R6, P0, PT, R4, R10, RZ ;  /* 0x0000000a04067210 */ /* 0x000fc80007f1e0ff */
[----:B------:R-:W-:-:S06]  /*0860*/  IADD3.X R7, PT, PT, R5, R11, RZ, P0, !PT ;  /* 0x0000000b05077210 */ /* 0x000fcc00007fe4ff */
[----:B------:R-:W2:Y:S01]  /*0870*/  LDG.E R7, desc[UR4][R6.64] ;  /* 0x0000000406077981 */ /* 0x000ea2000c1e1900 */
[----:B------:R-:W-:Y:S02]  /*0880*/  ISETP.GE.AND P0, PT, R3, 0x1, PT ;  /* 0x000000010300780c */ /* 0x000fe40003f06270 */
[----:B------:R-:W-:Y:S01]  /*0890*/  MOV R21, RZ ;  /* 0x000000ff00157202 */ /* 0x000fe20000000f00 */
[----:B--2--5:R-:W-:-:S10]  /*08a0*/  FADD R2, R7, -R0 ;  /* 0x8000000007027221 */ /* 0x024fd40000000000 */
[----:B------:R-:W-:Y:S05]  /*08b0*/  @!P0 BRA `(.L_x_6) ;  /* 0x0000000c00048947 */ /* 0x000fea0003800000 */
[C---:B------:R-:W-:Y:S01]  /*08c0*/  ISETP.GE.U32.AND P1, PT, R3.reuse, 0x8, PT ;  /* 0x000000080300780c */ /* 0x040fe20003f26070 */
[----:B------:R-:W-:Y:S01]  /*08d0*/  HFMA2 R21, -RZ, RZ, 0, 0 ;  /* 0x00000000ff157431 */ /* 0x000fe200000001ff */
[----:B------:R-:W-:Y:S01]  /*08e0*/  LOP3.LUT R24, R3, 0x7, RZ, 0xc0, !PT ;  /* 0x0000000703187812 */ /* 0x000fe200078ec0ff */
[----:B------:R-:W-:-:S03]  /*08f0*/  IMAD.MOV.U32 R9, RZ, RZ, RZ ;  /* 0x000000ffff097224 */ /* 0x000fc600078e00ff */
[----:B------:R-:W-:-:S07]  /*0900*/  ISETP.NE.AND P0, PT, R24, RZ, PT ;  /* 0x000000ff1800720c */ /* 0x000fce0003f05270 */
[----:B------:R-:W-:Y:S06]  /*0910*/  @!P1 BRA `(.L_x_7) ;  /* 0x00000004007c9947 */ /* 0x000fec0003800000 */
[----:B------:R-:W0:Y:S01]  /*0920*/  LDCU.64 UR6, c[0x0][0x380] ;  /* 0x00007000ff0677ac */ /* 0x000e220008000a00 */
[----:B------:R-:W-:Y:S01]  /*0930*/  IMAD.WIDE R6, R8, 0x4, -R10 ;  /* 0x0000000408067825 */ /* 0x000fe200078e0a0a */
[----:B------:R-:W-:Y:S02]  /*0940*/  LOP3.LUT R9, R3, 0x7ffffff8, RZ, 0xc0, !PT ;  /* 0x7ffffff803097812 */ /* 0x000fe400078ec0ff */
[----:B------:R-:W-:Y:S02]  /*0950*/  MOV R21, RZ ;  /* 0x000000ff00157202 */ /* 0x000fe40000000f00 */
[----:B------:R-:W-:Y:S02]  /*0960*/  IADD3 R10, PT, PT, -R9, RZ, RZ ;  /* 0x000000ff090a7210 */ /* 0x000fe40007ffe1ff */
[----:B0-----:R-:W-:-:S04]  /*0970*/  IADD3 R6, P1, PT, R6, UR6, RZ ;  /* 0x0000000606067c10 */ /* 0x001fc8000ff3e0ff */
[----:B------:R-:W-:-:S04]  /*0980*/  IADD3 R6, P2, PT, R6, 0x10, RZ ;  /* 0x0000001006067810 */ /* 0x000fc80007f5e0ff */
[----:B------:R-:W-:-:S09]  /*0990*/  IADD3.X R7, PT, PT, RZ, UR7, R7, P2, P1 ;  /* 0x00000007ff077c10 */ /* 0x000fd200097e2407 */
.L_x_8:
[----:B------:R-:W2:Y:S04]  /*09a0*/  LDG.E R27, desc[UR4][R6.64+-0x10] ;  /* 0xfffff004061b7981 */ /* 0x000ea8000c1e1900 */
[----:B------:R-:W3:Y:S04]  /*09b0*/  LDG.E R29, desc[UR4][R6.64+-0xc] ;  /* 0xfffff404061d7981 */ /* 0x000ee8000c1e1900 */
[----:B------:R-:W4:Y:S04]  /*09c0*/  LDG.E R25, desc[UR4][R6.64+-0x8] ;  /* 0xfffff80406197981 */ /* 0x000f28000c1e1900 */
[----:B------:R-:W5:Y:S04]  /*09d0*/  LDG.E R23, desc[UR4][R6.64+-0x4] ;  /* 0xfffffc0406177981 */ /* 0x000f68000c1e1900 */
[----:B------:R-:W4:Y:S04]  /*09e0*/  LDG.E R17, desc[UR4][R6.64] ;  /* 0x0000000406117981 */ /* 0x000f28000c1e1900 */
[----:B------:R-:W5:Y:S04]  /*09f0*/  LDG.E R19, desc[UR4][R6.64+0x4] ;  /* 0x0000040406137981 */ /* 0x000f68000c1e1900 */
[----:B------:R-:W5:Y:S04]  /*0a00*/  LDG.E R15, desc[UR4][R6.64+0x8] ;  /* 0x00000804060f7981 */ /* 0x000f68000c1e1900 */
[----:B------:R0:W5:Y:S01]  /*0a10*/  LDG.E R13, desc[UR4][R6.64+0xc] ;  /* 0x00000c04060d7981 */ /* 0x000162000c1e1900 */
[----:B------:R-:W-:Y:S01]  /*0a20*/  MOV R11, 0x3bbb989d ;  /* 0x3bbb989d000b7802 */ /* 0x000fe20000000f00 */
[----:B------:R-:W-:Y:S01]  /*0a30*/  IMAD.MOV.U32 R12, RZ, RZ, 0x437c0000 ;  /* 0x437c0000ff0c7424 */ /* 0x000fe200078e00ff */
[----:B------:R-:W-:-:S04]  /*0a40*/  IADD3 R10, PT, PT, R10, 0x8, RZ ;  /* 0x000000080a0a7810 */ /* 0x000fc80007ffe0ff */
[----:B------:R-:W-:Y:S02]  /*0a50*/  ISETP.NE.AND P1, PT, R10, RZ, PT ;  /* 0x000000ff0a00720c */ /* 0x000fe40003f25270 */
[----:B0-----:R-:W-:-:S04]  /*0a60*/  IADD3 R6, P2, PT, R6, 0x20, RZ ;  /* 0x0000002006067810 */ /* 0x001fc80007f5e0ff */
[----:B------:R-:W-:Y:S01]  /*0a70*/  IADD3.X R7, PT, PT, RZ, R7, RZ, P2, !PT ;  /* 0x00000007ff077210 */ /* 0x000fe200017fe4ff */
[----:B--2---:R-:W-:-:S04]  /*0a80*/  FADD R20, R27, -R0 ;  /* 0x800000001b147221 */ /* 0x004fc80000000000 */
[----:B------:R-:W-:Y:S01]  /*0a90*/  FFMA.SAT R27, R20, R11, 0.5 ;  /* 0x3f000000141b7423 */ /* 0x000fe2000000200b */
[----:B---3--:R-:W-:-:S03]  /*0aa0*/  FADD R18, R29, -R0 ;  /* 0x800000001d127221 */ /* 0x008fc60000000000 */
[----:B------:R-:W-:Y:S01]  /*0ab0*/  FFMA.RM R14, R27, R12, 12582913 ;  /* 0x4b4000011b0e7423 */ /* 0x000fe2000000400c */
[----:B------:R-:W-:-:S03]  /*0ac0*/  FFMA.SAT R29, R18, R11, 0.5 ;  /* 0x3f000000121d7423 */ /* 0x000fc6000000200b */
[C---:B------:R-:W-:Y:S01]  /*0ad0*/  FADD R27, R14.reuse, -12583039 ;  /* 0xcb40007f0e1b7421 */ /* 0x040fe20000000000 */
[----:B------:R-:W-:Y:S01]  /*0ae0*/  FFMA.RM R16, R29, R12, 12582913 ;  /* 0x4b4000011d107423 */ /* 0x000fe2000000400c */
[----:B------:R-:W-:Y:S02]  /*0af0*/  SHF.L.U32 R14, R14, 0x17, RZ ;  /* 0x000000170e0e7819 */ /* 0x000fe400000006ff */
[----:B------:R-:W-:Y:S01]  /*0b00*/  FFMA R27, R20, 1.4426950216293334961, -R27 ;  /* 0x3fb8aa3b141b7823 */ /* 0x000fe2000000081b */
[C---:B------:R-:W-:Y:S01]  /*0b10*/  FADD R29, R16.reuse, -12583039 ;  /* 0xcb40007f101d7421 */ /* 0x040fe20000000000 */
[----:B------:R-:W-:Y:S01]  /*0b20*/  SHF.L.U32 R16, R16, 0x17, RZ ;  /* 0x0000001710107819 */ /* 0x000fe200000006ff */
[--C-:B----4-:R-:W-:Y:S01]  /*0b30*/  FADD R28, R17, -R0.reuse ;  /* 0x80000000111c7221 */ /* 0x110fe20000000000 */
[----:B------:R-:W-:Y:S01]  /*0b40*/  FFMA R27, R20, 1.925963033500011079e-08, R27 ;  /* 0x32a57060141b7823 */ /* 0x000fe2000000001b */
[C---:B------:R-:W-:Y:S01]  /*0b50*/  FFMA R29, R18.reuse, 1.4426950216293334961, -R29 ;  /* 0x3fb8aa3b121d7823 */ /* 0x040fe2000000081d */
[--C-:B------:R-:W-:Y:S01]  /*0b60*/  FADD R20, R25, -R0.reuse ;  /* 0x8000000019147221 */ /* 0x100fe20000000000 */
[----:B-----5:R-:W-:Y:S01]  /*0b70*/  FADD R26, R19, -R0 ;  /* 0x80000000131a7221 */ /* 0x020fe20000000000 */
[----:B------:R-:W0:Y:S01]  /*0b80*/  MUFU.EX2 R22, R27 ;  /* 0x0000001b00167308 */ /* 0x000e220000000800 */
[----:B------:R-:W-:Y:S01]  /*0b90*/  FFMA R29, R18, 1.925963033500011079e-08, R29 ;  /* 0x32a57060121d7823 */ /* 0x000fe2000000001d */
[-C--:B------:R-:W-:Y:S01]  /*0ba0*/  FFMA.SAT R25, R20, R11.reuse, 0.5 ;  /* 0x3f00000014197423 */ /* 0x080fe2000000200b */
[----:B------:R-:W-:-:S05]  /*0bb0*/  FFMA.SAT R19, R28, R11, 0.5 ;  /* 0x3f0000001c137423 */ /* 0x000fca000000200b */
[----:B------:R-:W1:Y:S01]  /*0bc0*/  MUFU.EX2 R18, R29 ;  /* 0x0000001d00127308 */ /* 0x000e620000000800 */
[----:B0-----:R-:W-:Y:S01]  /*0bd0*/  FFMA R21, R14, R22, R21 ;  /* 0x000000160e157223 */ /* 0x001fe20000000015 */
[----:B------:R-:W-:Y:S01]  /*0be0*/  FADD R22, R23, -R0 ;  /* 0x8000000017167221 */ /* 0x000fe20000000000 */
[----:B------:R-:W-:-:S03]  /*0bf0*/  FFMA.RM R14, R25, R12, 12582913 ;  /* 0x4b400001190e7423 */ /* 0x000fc6000000400c */
[-C--:B------:R-:W-:Y:S01]  /*0c00*/  FFMA.SAT R25, R22, R11.reuse, 0.5 ;  /* 0x3f00000016197423 */ /* 0x080fe2000000200b */
[----:B------:R-:W-:Y:S01]  /*0c10*/  FADD R23, R14, -12583039 ;  /* 0xcb40007f0e177421 */ /* 0x000fe20000000000 */
[----:B-1----:R-:W-:Y:S02]  /*0c20*/  FFMA R18, R16, R18, R21 ;  /* 0x0000001210127223 */ /* 0x002fe40000000015 */
[----:B------:R-:W-:Y:S01]  /*0c30*/  FFMA.RM R16, R25, R12, 12582913 ;  /* 0x4b40000119107423 */ /* 0x000fe2000000400c */
[----:B------:R-:W-:Y:S01]  /*0c40*/  FFMA.SAT R21, R26, R11, 0.5 ;  /* 0x3f0000001a157423 */ /* 0x000fe2000000200b */
[----:B------:R-:W-:Y:S02]  /*0c50*/  FFMA R23, R20, 1.4426950216293334961, -R23 ;  /* 0x3fb8aa3b14177823 */ /* 0x000fe40000000817 */
[----:B------:R-:W-:Y:S02]  /*0c60*/  FADD R17, R16, -12583039 ;  /* 0xcb40007f10117421 */ /* 0x000fe40000000000 */
[----:B------:R-:W-:-:S02]  /*0c70*/  FFMA R23, R20, 1.925963033500011079e-08, R23 ;  /* 0x32a5706014177823 */ /* 0x000fc40000000017 */
[C---:B------:R-:W-:Y:S01]  /*0c80*/  FFMA R25, R22.reuse, 1.4426950216293334961, -R17 ;  /* 0x3fb8aa3b16197823 */ /* 0x040fe20000000811 */
[-C--:B------:R-:W-:Y:S01]  /*0c90*/  FFMA.RM R17, R19, R12.reuse, 12582913 ;  /* 0x4b40000113117423 */ /* 0x080fe2000000400c */
[----:B------:R-:W-:Y:S02]  /*0ca0*/  FFMA.RM R19, R21, R12, 12582913 ;  /* 0x4b40000115137423 */ /* 0x000fe4000000400c */
[----:B------:R-:W-:Y:S01]  /*0cb0*/  FFMA R25, R22, 1.925963033500011079e-08, R25 ;  /* 0x32a5706016197823 */ /* 0x000fe20000000019 */
[----:B------:R-:W-:Y:S01]  /*0cc0*/  FADD R21, R17, -12583039 ;  /* 0xcb40007f11157421 */ /* 0x000fe20000000000 */
[----:B------:R-:W-:Y:S01]  /*0cd0*/  FADD R27, R19, -12583039 ;  /* 0xcb40007f131b7421 */ /* 0x000fe20000000000 */
[----:B------:R-:W-:Y:S01]  /*0ce0*/  FADD R22, R13, -R0 ;  /* 0x800000000d167221 */ /* 0x000fe20000000000 */
[----:B------:R-:W0:Y:S01]  /*0cf0*/  MUFU.EX2 R23, R23 ;  /* 0x0000001700177308 */ /* 0x000e220000000800 */
[----:B------:R-:W-:Y:S01]  /*0d00*/  FFMA R21, R28, 1.4426950216293334961, -R21 ;  /* 0x3fb8aa3b1c157823 */ /* 0x000fe20000000815 */
[----:B------:R-:W-:Y:S01]  /*0d10*/  FFMA R27, R26, 1.4426950216293334961, -R27 ;  /* 0x3fb8aa3b1a1b7823 */ /* 0x000fe2000000081b */
[----:B------:R-:W-:-:S02]  /*0d20*/  SHF.L.U32 R19, R19, 0x17, RZ ;  /* 0x0000001713137819 */ /* 0x000fc400000006ff */
[----:B------:R-:W-:Y:S01]  /*0d30*/  FFMA R20, R28, 1.925963033500011079e-08, R21 ;  /* 0x32a570601c147823 */ /* 0x000fe20000000015 */
[----:B------:R-:W-:Y:S01]  /*0d40*/  FFMA R21, R26, 1.925963033500011079e-08, R27 ;  /* 0x32a570601a157823 */ /* 0x000fe2000000001b */
[----:B------:R-:W-:Y:S01]  /*0d50*/  FADD R26, R15, -R0 ;  /* 0x800000000f1a7221 */ /* 0x000fe20000000000 */
[-C--:B------:R-:W-:Y:S01]  /*0d60*/  FFMA.SAT R27, R22, R11.reuse, 0.5 ;  /* 0x3f000000161b7423 */ /* 0x080fe2000000200b */
[----:B------:R1:W2:Y:S02]  /*0d70*/  MUFU.EX2 R13, R25 ;  /* 0x00000019000d7308 */ /* 0x0002a40000000800 */
[----:B------:R-:W-:-:S04]  /*0d80*/  FFMA.SAT R15, R26, R11, 0.5 ;  /* 0x3f0000001a0f7423 */ /* 0x000fc8000000200b */
[-C--:B------:R-:W-:Y:S01]  /*0d90*/  FFMA.RM R11, R15, R12.reuse, 12582913 ;  /* 0x4b4000010f0b7423 */ /* 0x080fe2000000400c */
[----:B------:R-:W-:Y:S01]  /*0da0*/  FFMA.RM R12, R27, R12, 12582913 ;  /* 0x4b4000011b0c7423 */ /* 0x000fe2000000400c */
[----:B------:R-:W3:Y:S01]  /*0db0*/  MUFU.EX2 R20, R20 ;  /* 0x0000001400147308 */ /* 0x000ee20000000800 */
[----:B-1----:R-:W-:Y:S02]  /*0dc0*/  IMAD.SHL.U32 R25, R16, 0x800000, RZ ;  /* 0x0080000010197824 */ /* 0x002fe400078e00ff */
[----:B------:R-:W-:Y:S01]  /*0dd0*/  FADD R15, R11, -12583039 ;  /* 0xcb40007f0b0f7421 */ /* 0x000fe20000000000 */
[----:B------:R-:W-:-:S03]  /*0de0*/  SHF.L.U32 R16, R17, 0x17, RZ ;  /* 0x0000001711107819 */ /* 0x000fc600000006ff */
[C---:B------:R-:W-:Y:S01]  /*0df0*/  FFMA R15, R26.reuse, 1.4426950216293334961, -R15 ;  /* 0x3fb8aa3b1a0f7823 */ /* 0x040fe2000000080f */
[----:B------:R-:W1:Y:S03]  /*0e00*/  MUFU.EX2 R21, R21 ;  /* 0x0000001500157308 */ /* 0x000e660000000800 */
[----:B------:R-:W-:Y:S01]  /*0e10*/  FFMA R26, R26, 1.925963033500011079e-08, R15 ;  /* 0x32a570601a1a7823 */ /* 0x000fe2000000000f */
[----:B------:R-:W-:-:S04]  /*0e20*/  FADD R15, R12, -12583039 ;  /* 0xcb40007f0c0f7421 */ /* 0x000fc80000000000 */
[----:B------:R-:W-:Y:S01]  /*0e30*/  FFMA R27, R22, 1.4426950216293334961, -R15 ;  /* 0x3fb8aa3b161b7823 */ /* 0x000fe2000000080f */
[----:B------:R-:W-:Y:S02]  /*0e40*/  SHF.L.U32 R15, R14, 0x17, RZ ;  /* 0x000000170e0f7819 */ /* 0x000fe400000006ff */
[----:B------:R-:W4:Y:S01]  /*0e50*/  MUFU.EX2 R14, R26 ;  /* 0x0000001a000e7308 */ /* 0x000f220000000800 */
[----:B------:R-:W-:Y:S02]  /*0e60*/  FFMA R27, R22, 1.925963033500011079e-08, R27 ;  /* 0x32a57060161b7823 */ /* 0x000fe4000000001b */
[----:B0-----:R-:W-:-:S04]  /*0e70*/  FFMA R18, R15, R23, R18 ;  /* 0x000000170f127223 */ /* 0x001fc80000000012 */
[----:B--2---:R-:W-:Y:S01]  /*0e80*/  FFMA R13, R25, R13, R18 ;  /* 0x0000000d190d7223 */ /* 0x004fe20000000012 */
[----:B------:R-:W0:Y:S01]  /*0e90*/  MUFU.EX2 R15, R27 ;  /* 0x0000001b000f7308 */ /* 0x000e220000000800 */
[----:B------:R-:W-:Y:S02]  /*0ea0*/  IMAD.SHL.U32 R18, R11, 0x800000, RZ ;  /* 0x008000000b127824 */ /* 0x000fe400078e00ff */
[----:B---3--:R-:W-:-:S04]  /*0eb0*/  FFMA R16, R16, R20, R13 ;  /* 0x0000001410107223 */ /* 0x008fc8000000000d */
[----:B-1----:R-:W-:Y:S01]  /*0ec0*/  FFMA R19, R19, R21, R16 ;  /* 0x0000001513137223 */ /* 0x002fe20000000010 */
[----:B------:R-:W-:-:S03]  /*0ed0*/  SHF.L.U32 R21, R12, 0x17, RZ ;  /* 0x000000170c157819 */ /* 0x000fc600000006ff */
[----:B----4-:R-:W-:-:S04]  /*0ee0*/  FFMA R14, R18, R14, R19 ;  /* 0x0000000e120e7223 */ /* 0x010fc80000000013 */
[----:B0-----:R-:W-:Y:S01]  /*0ef0*/  FFMA R21, R21, R15, R14 ;  /* 0x0000000f15157223 */ /* 0x001fe2000000000e */
[----:B------:R-:W-:Y:S06]  /*0f00*/  @P1 BRA `(.L_x_8) ;  /* 0xfffffff800a41947 */ /* 0x000fec000383ffff */
.L_x_7:
[----:B------:R-:W-:Y:S05]  /*0f10*/  @!P0 BRA `(.L_x_6) ;  /* 0x00000004006c8947 */ /* 0x000fea0003800000 */
[----:B------:R-:W-:Y:S02]  /*0f20*/  ISETP.GE.U32.AND P0, PT, R24, 0x4, PT ;  /* 0x000000041800780c */ /* 0x000fe40003f06070 */
[----:B------:R-:W-:-:S04]  /*0f30*/  LOP3.LUT R18, R3, 0x3, RZ, 0xc0, !PT ;  /* 0x0000000303127812 */ /* 0x000fc800078ec0ff */
[----:B------:R-:W-:-:S07]  /*0f40*/  ISETP.NE.AND P1, PT, R18, RZ, PT ;  /* 0x000000ff1200720c */ /* 0x000fce0003f25270 */
[----:B------:R-:W-:Y:S06]  /*0f50*/  @!P0 BRA `(.L_x_9) ;  /* 0x0000000000b08947 */ /* 0x000fec0003800000 */
[----:B------:R-:W-:-:S05]  /*0f60*/  IMAD.WIDE.U32 R16, R9, 0x4, R4 ;  /* 0x0000000409107825 */ /* 0x000fca00078e0004 */
[----:B------:R-:W2:Y:S04]  /*0f70*/  LDG.E R7, desc[UR4][R16.64] ;  /* 0x0000000410077981 */ /* 0x000ea8000c1e1900 */
[----:B------:R-:W3:Y:S04]  /*0f80*/  LDG.E R15, desc[UR4][R16.64+0x4] ;  /* 0x00000404100f7981 */ /* 0x000ee8000c1e1900 */
[----:B------:R-:W4:Y:S04]  /*0f90*/  LDG.E R13, desc[UR4][R16.64+0x8] ;  /* 0x00000804100d7981 */ /* 0x000f28000c1e1900 */
[----:B------:R-:W5:Y:S01]  /*0fa0*/  LDG.E R25, desc[UR4][R16.64+0xc] ;  /* 0x00000c0410197981 */ /* 0x000f62000c1e1900 */
[----:B------:R-:W-:Y:S01]  /*0fb0*/  HFMA2 R10, -RZ, RZ, 0.96630859375, -0.0022525787353515625 ;  /* 0x3bbb989dff0a7431 */ /* 0x000fe200000001ff */
[----:B------:R-:W-:-:S02]  /*0fc0*/  MOV R6, 0x437c0000 ;  /* 0x437c000000067802 */ /* 0x000fc40000000f00 */
[----:B------:R-:W-:Y:S01]  /*0fd0*/  IADD3 R9, PT, PT, R9, 0x4, RZ ;  /* 0x0000000409097810 */ /* 0x000fe20007ffe0ff */
[----:B--2---:R-:W-:-:S04]  /*0fe0*/  FADD R19, R7, -R0 ;  /* 0x8000000007137221 */ /* 0x004fc80000000000 */
[----:B------:R-:W-:Y:S01]  /*0ff0*/  FFMA.SAT R7, R19, R10, 0.5 ;  /* 0x3f00000013077423 */ /* 0x000fe2000000200a */
[----:B---3--:R-:W-:-:S03]  /*1000*/  FADD R15, R15, -R0 ;  /* 0x800000000f0f7221 */ /* 0x008fc60000000000 */
[----:B------:R-:W-:Y:S01]  /*1010*/  FFMA.RM R7, R7, R6, 12582913 ;  /* 0x4b40000107077423 */ /* 0x000fe20000004006 */
[----:B------:R-:W-:Y:S01]  /*1020*/  FFMA.SAT R11, R15, R10, 0.5 ;  /* 0x3f0000000f0b7423 */ /* 0x000fe2000000200a */
[--C-:B----4-:R-:W-:Y:S02]  /*1030*/  FADD R13, R13, -R0.reuse ;  /* 0x800000000d0d7221 */ /* 0x110fe40000000000 */
[----:B------:R-:W-:Y:S01]  /*1040*/  FADD R12, R7, -12583039 ;  /* 0xcb40007f070c7421 */ /* 0x000fe20000000000 */
[----:B------:R-:W-:Y:S01]  /*1050*/  FFMA.RM R11, R11, R6, 12582913 ;  /* 0x4b4000010b0b7423 */ /* 0x000fe20000004006 */
[----:B------:R-:W-:Y:S01]  /*1060*/  FFMA.SAT R23, R13, R10, 0.5 ;  /* 0x3f0000000d177423 */ /* 0x000fe2000000200a */
[----:B-----5:R-:W-:Y:S01]  /*1070*/  FADD R17, R25, -R0 ;  /* 0x8000000019117221 */ /* 0x020fe20000000000 */
[----:B------:R-:W-:Y:S01]  /*1080*/  FFMA R12, R19, 1.4426950216293334961, -R12 ;  /* 0x3fb8aa3b130c7823 */ /* 0x000fe2000000080c */
[C---:B------:R-:W-:Y:S01]  /*1090*/  FADD R16, R11.reuse, -12583039 ;  /* 0xcb40007f0b107421 */ /* 0x040fe20000000000 */
[----:B------:R-:W-:-:S02]  /*10a0*/  SHF.L.U32 R11, R11, 0x17, RZ ;  /* 0x000000170b0b7819 */ /* 0x000fc400000006ff */
[----:B------:R-:W-:Y:S01]  /*10b0*/  FFMA R14, R19, 1.925963033500011079e-08, R12 ;  /* 0x32a57060130e7823 */ /* 0x000fe2000000000c */
[----:B------:R-:W-:Y:S01]  /*10c0*/  FFMA.RM R12, R23, R6, 12582913 ;  /* 0x4b400001170c7423 */ /* 0x000fe20000004006 */
[----:B------:R-:W-:Y:S01]  /*10d0*/  FFMA.SAT R19, R17, R10, 0.5 ;  /* 0x3f00000011137423 */ /* 0x000fe2000000200a */
[----:B------:R-:W-:Y:S02]  /*10e0*/  FFMA R16, R15, 1.4426950216293334961, -R16 ;  /* 0x3fb8aa3b0f107823 */ /* 0x000fe40000000810 */
[----:B------:R-:W-:Y:S01]  /*10f0*/  FADD R10, R12, -12583039 ;  /* 0xcb40007f0c0a7421 */ /* 0x000fe20000000000 */
[----:B------:R-:W-:Y:S01]  /*1100*/  FFMA.RM R6, R19, R6, 12582913 ;  /* 0x4b40000113067423 */ /* 0x000fe20000004006 */
[----:B------:R-:W-:Y:S01]  /*1110*/  FFMA R16, R15, 1.925963033500011079e-08, R16 ;  /* 0x32a570600f107823 */ /* 0x000fe20000000010 */
[----:B------:R-:W0:Y:S01]  /*1120*/  MUFU.EX2 R14, R14 ;  /* 0x0000000e000e7308 */ /* 0x000e220000000800 */
[----:B------:R-:W-:Y:S01]  /*1130*/  FFMA R10, R13, 1.4426950216293334961, -R10 ;  /* 0x3fb8aa3b0d0a7823 */ /* 0x000fe2000000080a */
[C---:B------:R-:W-:Y:S01]  /*1140*/  FADD R20, R6.reuse, -12583039 ;  /* 0xcb40007f06147421 */ /* 0x040fe20000000000 */
[----:B------:R-:W-:-:S02]  /*1150*/  SHF.L.U32 R6, R6, 0x17, RZ ;  /* 0x0000001706067819 */ /* 0x000fc400000006ff */
[----:B------:R-:W-:Y:S01]  /*1160*/  FFMA R13, R13, 1.925963033500011079e-08, R10 ;  /* 0x32a570600d0d7823 */ /* 0x000fe2000000000a */
[----:B------:R-:W-:Y:S01]  /*1170*/  FFMA R20, R17, 1.4426950216293334961, -R20 ;  /* 0x3fb8aa3b11147823 */ /* 0x000fe20000000814 */
[----:B------:R-:W-:Y:S01]  /*1180*/  IMAD.SHL.U32 R10, R7, 0x800000, RZ ;  /* 0x00800000070a7824 */ /* 0x000fe200078e00ff */
[----:B------:R-:W1:Y:S01]  /*1190*/  MUFU.EX2 R16, R16 ;  /* 0x0000001000107308 */ /* 0x000e620000000800 */
[----:B------:R-:W-:Y:S01]  /*11a0*/  SHF.L.U32 R7, R12, 0x17, RZ ;  /* 0x000000170c077819 */ /* 0x000fe200000006ff */
[----:B------:R-:W-:-:S06]  /*11b0*/  FFMA R20, R17, 1.925963033500011079e-08, R20 ;  /* 0x32a5706011147823 */ /* 0x000fcc0000000014 */
[----:B------:R-:W2:Y:S01]  /*11c0*/  MUFU.EX2 R13, R13 ;  /* 0x0000000d000d7308 */ /* 0x000ea20000000800 */
[----:B0-----:R-:W-:-:S07]  /*11d0*/  FFMA R10, R10, R14, R21 ;  /* 0x0000000e0a0a7223 */ /* 0x001fce0000000015 */
[----:B------:R-:W0:Y:S01]  /*11e0*/  MUFU.EX2 R20, R20 ;  /* 0x0000001400147308 */ /* 0x000e220000000800 */
[----:B-1----:R-:W-:-:S04]  /*11f0*/  FFMA R10, R11, R16, R10 ;  /* 0x000000100b0a7223 */ /* 0x002fc8000000000a */
[----:B--2---:R-:W-:-:S04]  /*1200*/  FFMA R7, R7, R13, R10 ;  /* 0x0000000d07077223 */ /* 0x004fc8000000000a */
[----:B0-----:R-:W-:-:S07]  /*1210*/  FFMA R21, R6, R20, R7 ;  /* 0x0000001406157223 */ /* 0x001fce0000000007 */
.L_x_9:
[----:B------:R-:W-:Y:S05]  /*1220*/  @!P1 BRA `(.L_x_6) ;  /* 0x0000000000a89947 */ /* 0x000fea0003800000 */
[----:B------:R-:W-:Y:S02]  /*1230*/  ISETP.NE.AND P0, PT, R18, 0x1, PT ;  /* 0x000000011200780c */ /* 0x000fe40003f05270 */
[----:B------:R-:W-:-:S04]  /*1240*/  LOP3.LUT R3, R3, 0x1, RZ, 0xc0, !PT ;  /* 0x0000000103037812 */ /* 0x000fc800078ec0ff */
[----:B------:R-:W-:-:S07]  /*1250*/  ISETP.NE.U32.AND P1, PT, R3, 0x1, PT ;  /* 0x000000010300780c */ /* 0x000fce0003f25070 */
[----:B------:R-:W-:Y:S06]  /*1260*/  @!P0 BRA `(.L_x_10) ;  /* 0x0000000000608947 */ /* 0x000fec0003800000 */
[----:B------:R-:W-:-:S05]  /*1270*/  IMAD.WIDE.U32 R6, R9, 0x4, R4 ;  /* 0x0000000409067825 */ /* 0x000fca00078e0004 */
[----:B------:R-:W2:Y:S04]  /*1280*/  LDG.E R3, desc[UR4][R6.64] ;  /* 0x0000000406037981 */ /* 0x000ea8000c1e1900 */
[----:B------:R-:W3:Y:S01]  /*1290*/  LDG.E R13, desc[UR4][R6.64+0x4] ;  /* 0x00000404060d7981 */ /* 0x000ee2000c1e1900 */
[----:B------:R-:W-:Y:S02]  /*12a0*/  HFMA2 R12, -RZ, RZ, 3.7421875, 0 ;  /* 0x437c0000ff0c7431 */ /* 0x000fe400000001ff */
[----:B------:R-:W-:Y:S01]  /*12b0*/  IMAD.MOV.U32 R10, RZ, RZ, 0x3bbb989d ;  /* 0x3bbb989dff0a7424 */ /* 0x000fe200078e00ff */
[----:B------:R-:W-:Y:S01]  /*12c0*/  IADD3 R9, PT, PT, R9, 0x2, RZ ;  /* 0x0000000209097810 */ /* 0x000fe20007ffe0ff */
[----:B--2---:R-:W-:-:S04]  /*12d0*/  FADD R3, R3, -R0 ;  /* 0x8000000003037221 */ /* 0x004fc80000000000 */
[----:B------:R-:W-:Y:S01]  /*12e0*/  FFMA.SAT R11, R3, R10, 0.5 ;  /* 0x3f000000030b7423 */ /* 0x000fe2000000200a */
[----:B---3--:R-:W-:-:S03]  /*12f0*/  FADD R13, R13, -R0 ;  /* 0x800000000d0d7221 */ /* 0x008fc60000000000 */
[----:B------:R-:W-:Y:S01]  /*1300*/  FFMA.RM R11, R11, R12, 12582913 ;  /* 0x4b4000010b0b7423 */ /* 0x000fe2000000400c */
[----:B------:R-:W-:-:S03]  /*1310*/  FFMA.SAT R15, R13, R10, 0.5 ;  /* 0x3f0000000d0f7423 */ /* 0x000fc6000000200a */
[----:B------:R-:W-:Y:S01]  /*1320*/  FADD R10, R11, -12583039 ;  /* 0xcb40007f0b0a7421 */ /* 0x000fe20000000000 */
[----:B------:R-:W-:-:S03]  /*1330*/  FFMA.RM R15, R15, R12, 12582913 ;  /* 0x4b4000010f0f7423 */ /* 0x000fc6000000400c */
[----:B------:R-:W-:Y:S01]  /*1340*/  FFMA R10, R3, 1.4426950216293334961, -R10 ;  /* 0x3fb8aa3b030a7823 */ /* 0x000fe2000000080a */
[C---:B------:R-:W-:Y:S01]  /*1350*/  FADD R6, R15.reuse, -12583039 ;  /* 0xcb40007f0f067421 */ /* 0x040fe20000000000 */
[----:B------:R-:W-:Y:S02]  /*1360*/  SHF.L.U32 R15, R15, 0x17, RZ ;  /* 0x000000170f0f7819 */ /* 0x000fe400000006ff */
[----:B------:R-:W-:Y:S01]  /*1370*/  FFMA R10, R3, 1.925963033500011079e-08, R10 ;  /* 0x32a57060030a7823 */ /* 0x000fe2000000000a */
[----:B------:R-:W-:-:S04]  /*1380*/  FFMA R6, R13, 1.4426950216293334961, -R6 ;  /* 0x3fb8aa3b0d067823 */ /* 0x000fc80000000806 */
[----:B------:R-:W-:Y:S01]  /*1390*/  FFMA R13, R13, 1.925963033500011079e-08, R6 ;  /* 0x32a570600d0d7823 */ /* 0x000fe20000000006 */
[----:B------:R-:W0:Y:S01]  /*13a0*/  MUFU.EX2 R10, R10 ;  /* 0x0000000a000a7308 */ /* 0x000e220000000800 */
[----:B------:R-:W-:-:S07]  /*13b0*/  SHF.L.U32 R6, R11, 0x17, RZ ;  /* 0x000000170b067819 */ /* 0x000fce00000006ff */
[----:B------:R-:W1:Y:S01]  /*13c0*/  MUFU.EX2 R13, R13 ;  /* 0x0000000d000d7308 */ /* 0x000e620000000800 */
[----:B0-----:R-:W-:-:S04]  /*13d0*/  FFMA R6, R6, R10, R21 ;  /* 0x0000000a06067223 */ /* 0x001fc80000000015 */
[----:B-1----:R-:W-:-:S07]  /*13e0*/  FFMA R21, R15, R13, R6 ;  /* 0x0000000d0f157223 */ /* 0x002fce0000000006 */
.L_x_10:
[----:B------:R-:W-:Y:S05]  /*13f0*/  @P1 BRA `(.L_x_6) ;  /* 0x0000000000341947 */ /* 0x000fea0003800000 */
[----:B------:R-:W-:-:S06]  /*1400*/  IMAD.WIDE.U32 R4, R9, 0x4, R4 ;  /* 0x0000000409047825 */ /* 0x000fcc00078e0004 */
[----:B------:R-:W2:Y:S01]  /*1410*/  LDG.E R5, desc[UR4][R4.64] ;  /* 0x0000000404057981 */ /* 0x000ea2000c1e1900 */
[----:B------:R-:W-:Y:S01]  /*1420*/  IMAD.MOV.U32 R3, RZ, RZ, 0x3bbb989d ;  /* 0x3bbb989dff037424 */ /* 0x000fe200078e00ff */
[----:B------:R-:W-:Y:S01]  /*1430*/  MOV R6, 0x437c0000 ;  /* 0x437c000000067802 */ /* 0x000fe20000000f00 */
[----:B--2---:R-:W-:-:S04]  /*1440*/  FADD R0, R5, -R0 ;  /* 0x8000000005007221 */ /* 0x004fc80000000000 */
[----:B------:R-:W-:-:S04]  /*1450*/  FFMA.SAT R3, R0, R3, 0.5 ;  /* 0x3f00000000037423 */ /* 0x000fc80000002003 */
[----:B------:R-:W-:-:S04]  /*1460*/  FFMA.RM R3, R3, R6, 12582913 ;  /* 0x4b40000103037423 */ /* 0x000fc80000004006 */
[----:B------:R-:W-:-:S04]  /*1470*/  FADD R7, R3, -12583039 ;  /* 0xcb40007f03077421 */ /* 0x000fc80000000000 */
[----:B------:R-:W-:-:S04]  /*1480*/  FFMA R7, R0, 1.4426950216293334961, -R7 ;  /* 0x3fb8aa3b00077823 */ /* 0x000fc80000000807 */
[----:B------:R-:W-:Y:S01]  /*1490*/  FFMA R7, R0, 1.925963033500011079e-08, R7 ;  /* 0x32a5706000077823 */ /* 0x000fe20000000007 */
[----:B------:R-:W-:-:S05]  /*14a0*/  SHF.L.U32 R0, R3, 0x17, RZ ;  /* 0x0000001703007819 */ /* 0x000fca00000006ff */
[----:B------:R-:W0:Y:S02]  /*14b0*/  MUFU.EX2 R7, R7 ;  /* 0x0000000700077308 */ /* 0x000e240000000800 */
[----:B0-----:R-:W-:-:S07]  /*14c0*/  FFMA R21, R0, R7, R21 ;  /* 0x0000000700157223 */ /* 0x001fce0000000015 */
.L_x_6:
[----:B------:R-:W-:Y:S01]  /*14d0*/  HFMA2 R3, -RZ, RZ, 0.96630859375, -0.0022525787353515625 ;  /* 0x3bbb989dff037431 */ /* 0x000fe200000001ff */
[----:B------:R-:W-:Y:S01]  /*14e0*/  MOV R5, 0x437c0000 ;  /* 0x437c000000057802 */ /* 0x000fe20000000f00 */
[----:B------:R-:W0:Y:S01]  /*14f0*/  MUFU.RCP R4, R21 ;  /* 0x0000001500047308 */ /* 0x000e220000001000 */
[----:B------:R-:W-:Y:S02]  /*1500*/  BSSY.RECONVERGENT B0, `(.L_x_11) ;  /* 0x0000014000007945 */ /* 0x000fe40003800200 */
[----:B------:R-:W-:-:S04]  /*1510*/  FFMA.SAT R0, R2, R3, 0.5 ;  /* 0x3f00000002007423 */ /* 0x000fc80000002003 */
[----:B------:R-:W-:-:S04]  /*1520*/  FFMA.RM R0, R0, R5, 12582913 ;  /* 0x4b40000100007423 */ /* 0x000fc80000004005 */
[C---:B------:R-:W-:Y:S01]  /*1530*/  FADD R3, R0.reuse, -12583039 ;  /* 0xcb40007f00037421 */ /* 0x040fe20000000000 */
[----:B------:R-:W-:Y:S02]  /*1540*/  IMAD.SHL.U32 R0, R0, 0x800000, RZ ;  /* 0x0080000000007824 */ /* 0x000fe400078e00ff */
[----:B0-----:R-:W-:Y:S01]  /*1550*/  FFMA R5, R4, -R21, 1 ;  /* 0x3f80000004057423 */ /* 0x001fe20000000815 */
[----:B------:R-:W-:-:S03]  /*1560*/  FFMA R3, R2, 1.4426950216293334961, -R3 ;  /* 0x3fb8aa3b02037823 */ /* 0x000fc60000000803 */
[----:B------:R-:W-:Y:S01]  /*1570*/  FFMA R5, R4, R5, R4 ;  /* 0x0000000504057223 */ /* 0x000fe20000000004 */
[----:B------:R-:W-:-:S06]  /*1580*/  FFMA R3, R2, 1.925963033500011079e-08, R3 ;  /* 0x32a5706002037823 */ /* 0x000fcc0000000003 */
[----:B------:R-:W0:Y:S02]  /*1590*/  MUFU.EX2 R3, R3 ;  /* 0x0000000300037308 */ /* 0x000e240000000800 */
[----:B0-----:R-:W-:-:S06]  /*15a0*/  FMUL R0, R3, R0 ;  /* 0x0000000003007220 */ /* 0x001fcc0000400000 */
[----:B------:R-:W0:Y:S01]  /*15b0*/  FCHK P0, R0, R21 ;  /* 0x0000001500007302 */ /* 0x000e220000000000 */
[----:B------:R-:W-:-:S04]  /*15c0*/  FFMA R2, R0, R5, RZ ;  /* 0x0000000500027223 */ /* 0x000fc800000000ff */
[----:B------:R-:W-:-:S04]  /*15d0*/  FFMA R4, R2, -R21, R0 ;  /* 0x8000001502047223 */ /* 0x000fc80000000000 */
[----:B------:R-:W-:Y:S01]  /*15e0*/  FFMA R5, R5, R4, R2 ;  /* 0x0000000405057223 */ /* 0x000fe20000000002 */
[----:B0-----:R-:W-:Y:S06]  /*15f0*/  @!P0 BRA `(.L_x_12) ;  /* 0x0000000000108947 */ /* 0x001fec0003800000 */
[----:B------:R-:W-:Y:S02]  /*1600*/  MOV R3, R21 ;  /* 0x0000001500037202 */ /* 0x000fe40000000f00 */
[----:B------:R-:W-:-:S07]  /*1610*/  MOV R2, 0x1630 ;  /* 0x0000163000027802 */ /* 0x000fce0000000f00 */
[----:B------:R-:W-:Y:S05]  /*1620*/  CALL.REL.NOINC `($__internal_0_$__cuda_sm3x_div_rn_noftz_f32_slowpath) ;  /* 0x0000000000187944 */ /* 0x000fea0003c00000 */
[----:B------:R-:W-:-:S07]  /*1630*/  MOV R5, R0 ;  /* 0x0000000000057202 */ /* 0x000fce0000000f00 */
.L_x_12:
[----:B------:R-:W-:Y:S05]  /*1640*/  BSYNC.RECONVERGENT B0 ;  /* 0x0000000000007941 */ /* 0x000fea0003800200 */
.L_x_11:
[----:B------:R-:W0:Y:S02]  /*1650*/  LDC.64 R2, c[0x0][0x388] ;  /* 0x0000e200ff027b82 */ /* 0x000e240000000a00 */
[----:B0-----:R-:W-:-:S05]  /*1660*/  IMAD.WIDE R8, R8, 0x4, R2 ;  /* 0x0000000408087825 */ /* 0x001fca00078e0202 */
[----:B------:R-:W-:Y:S01]  /*1670*/  STG.E desc[UR4][R8.64], R5 ;  /* 0x0000000508007986 */ /* 0x000fe2000c101904 */
[----:B------:R-:W-:Y:S05]  /*1680*/  EXIT ;  /* 0x000000000000794d */ /* 0x000fea0003800000 */
        .weak           $__internal_0_$__cuda_sm3x_div_rn_noftz_f32_slowpath
        .type           $__internal_0_$__cuda_sm3x_div_rn_noftz_f32_slowpath,@function
        .size           $__internal_0_$__cuda_sm3x_div_rn_noftz_f32_slowpath,(.L_x_25 - $__internal_0_$__cuda_sm3x_div_rn_noftz_f32_slowpath)
$__internal_0_$__cuda_sm3x_div_rn_noftz_f32_slowpath:
[----:B------:R-:W-:Y:S01]  /*1690*/  SHF.R.U32.HI R5, RZ, 0x17, R3 ;  /* 0x00000017ff057819 */ /* 0x000fe20000011603 */
[----:B------:R-:W-:Y:S01]  /*16a0*/  BSSY.RECONVERGENT B1, `(.L_x_13) ;  /* 0x0000063000017945 */ /* 0x000fe20003800200 */
[--C-:B------:R-:W-:Y:S02]  /*16b0*/  SHF.R.U32.HI R4, RZ, 0x17, R0.reuse ;  /* 0x00000017ff047819 */ /* 0x100fe40000011600 */
[----:B------:R-:W-:Y:S02]  /*16c0*/  LOP3.LUT R12, R5, 0xff, RZ, 0xc0, !PT ;  /* 0x000000ff050c7812 */ /* 0x000fe400078ec0ff */
[----:B------:R-:W-:Y:S01]  /*16d0*/  LOP3.LUT R10, R4, 0xff, RZ, 0xc0, !PT ;  /* 0x000000ff040a7812 */ /* 0x000fe200078ec0ff */
[----:B------:R-:W-:Y:S01]  /*16e0*/  IMAD.MOV.U32 R4, RZ, RZ, R0 ;  /* 0x000000ffff047224 */ /* 0x000fe200078e0000 */
[----:B------:R-:W-:Y:S02]  /*16f0*/  IADD3 R7, PT, PT, R12, -0x1, RZ ;  /* 0xffffffff0c077810 */ /* 0x000fe40007ffe0ff */
[----:B------:R-:W-:-:S02]  /*1700*/  IADD3 R6, PT, PT, R10, -0x1, RZ ;  /* 0xffffffff0a067810 */ /* 0x000fc40007ffe0ff */
[----:B------:R-:W-:-:S04]  /*1710*/  ISETP.GT.U32.AND P0, PT, R7, 0xfd, PT ;  /* 0x000000fd0700780c */ /* 0x000fc80003f04070 */
[----:B------:R-:W-:-:S13]  /*1720*/  ISETP.GT.U32.OR P0, PT, R6, 0xfd, P0 ;  /* 0x000000fd0600780c */ /* 0x000fda0000704470 */
[----:B------:R-:W-:Y:S01]  /*1730*/  @!P0 MOV R5, RZ ;  /* 0x000000ff00058202 */ /* 0x000fe20000000f00 */
[----:B------:R-:W-:Y:S06]  /*1740*/  @!P0 BRA `(.L_x_14) ;  /* 0x00000000005c8947 */ /* 0x000fec0003800000 */
[----:B------:R-:W-:Y:S02]  /*1750*/  FSETP.GTU.FTZ.AND P1, PT, |R3|, +INF , PT ;  /* 0x7f8000000300780b */ /* 0x000fe40003f3c200 */
[----:B------:R-:W-:-:S04]  /*1760*/  FSETP.GTU.FTZ.AND P0, PT, |R0|, +INF , PT ;  /* 0x7f8000000000780b */ /* 0x000fc80003f1c200 */
[----:B------:R-:W-:-:S13]  /*1770*/  PLOP3.LUT P0, PT, P0, P1, PT, 0xf8, 0x8f ;  /* 0x00000000008f781c */ /* 0x000fda0000703f70 */
[----:B------:R-:W-:Y:S05]  /*1780*/  @P0 BRA `(.L_x_15) ;  /* 0x00000004004c0947 */ /* 0x000fea0003800000 */
[----:B------:R-:W-:-:S13]  /*1790*/  LOP3.LUT P0, RZ, R3, 0x7fffffff, R4, 0xc8, !PT ;  /* 0x7fffffff03ff7812 */ /* 0x000fda000780c804 */
[----:B------:R-:W-:Y:S05]  /*17a0*/  @!P0 BRA `(.L_x_16) ;  /* 0x00000004003c8947 */ /* 0x000fea0003800000 */
[C---:B------:R-:W-:Y:S02]  /*17b0*/  FSETP.NEU.FTZ.AND P2, PT, |R0|.reuse, +INF , PT ;  /* 0x7f8000000000780b */ /* 0x040fe40003f5d200 */
[----:B------:R-:W-:Y:S02]  /*17c0*/  FSETP.NEU.FTZ.AND P1, PT, |R3|, +INF , PT ;  /* 0x7f8000000300780b */ /* 0x000fe40003f3d200 */
[----:B------:R-:W-:-:S11]  /*17d0*/  FSETP.NEU.FTZ.AND P0, PT, |R0|, +INF , PT ;  /* 0x7f8000000000780b */ /* 0x000fd60003f1d200 */
[----:B------:R-:W-:Y:S05]  /*17e0*/  @!P1 BRA !P2, `(.L_x_16) ;  /* 0x00000004002c9947 */ /* 0x000fea0005000000 */
[----:B------:R-:W-:-:S04]  /*17f0*/  LOP3.LUT P2, RZ, R4, 0x7fffffff, RZ, 0xc0, !PT ;  /* 0x7fffffff04ff7812 */ /* 0x000fc8000784c0ff */
[----:B------:R-:W-:-:S13]  /*1800*/  PLOP3.LUT P1, PT, P1, P2, PT, 0x2f, 0xf2 ;  /* 0x0000000000f2781c */ /* 0x000fda0000f24577 */
[----:B------:R-:W-:Y:S05]  /*1810*/  @P1 BRA `(.L_x_17) ;  /* 0x0000000400181947 */ /* 0x000fea0003800000 */
[----:B------:R-:W-:-:S04]  /*1820*/  LOP3.LUT P1, RZ, R3, 0x7fffffff, RZ, 0xc0, !PT ;  /* 0x7fffffff03ff7812 */ /* 0x000fc8000782c0ff */
[----:B------:R-:W-:-:S13]  /*1830*/  PLOP3.LUT P0, PT, P0, P1, PT, 0x2f, 0xf2 ;  /* 0x0000000000f2781c */ /* 0x000fda0000702577 */
[----:B------:R-:W-:Y:S05]  /*1840*/  @P0 BRA `(.L_x_18) ;  /* 0x0000000400000947 */ /* 0x000fea0003800000 */
[----:B------:R-:W-:Y:S02]  /*1850*/  ISETP.GE.AND P0, PT, R6, RZ, PT ;  /* 0x000000ff0600720c */ /* 0x000fe40003f06270 */
[----:B------:R-:W-:-:S11]  /*1860*/  ISETP.GE.AND P1, PT, R7, RZ, PT ;  /* 0x000000ff0700720c */ /* 0x000fd60003f26270 */
[----:B------:R-:W-:Y:S01]  /*1870*/  @P0 MOV R5, RZ ;  /* 0x000000ff00050202 */ /* 0x000fe20000000f00 */
[----:B------:R-:W-:Y:S01]  /*1880*/  @!P0 FFMA R4, R0, 1.84467440737095516160e+19, RZ ;  /* 0x5f80000000048823 */ /* 0x000fe200000000ff */
[----:B------:R-:W-:Y:S01]  /*1890*/  @!P0 MOV R5, 0xffffffc0 ;  /* 0xffffffc000058802 */ /* 0x000fe20000000f00 */
[----:B------:R-:W-:-:S03]  /*18a0*/  @!P1 FFMA R3, R3, 1.84467440737095516160e+19, RZ ;  /* 0x5f80000003039823 */ /* 0x000fc600000000ff */
[----:B------:R-:W-:-:S07]  /*18b0*/  @!P1 IADD3 R5, PT, PT, R5, 0x40, RZ ;  /* 0x0000004005059810 */ /* 0x000fce0007ffe0ff */
.L_x_14:
[----:B------:R-:W-:Y:S01]  /*18c0*/  LEA R0, R12, 0xc0800000, 0x17 ;  /* 0xc08000000c007811 */ /* 0x000fe200078eb8ff */
[----:B------:R-:W-:Y:S04]  /*18d0*/  BSSY.RECONVERGENT B2, `(.L_x_19) ;  /* 0x0000036000027945 */ /* 0x000fe80003800200 */
[----:B------:R-:W-:Y:S01]  /*18e0*/  IMAD.IADD R6, R3, 0x1, -R0 ;  /* 0x0000000103067824 */ /* 0x000fe200078e0a00 */
[----:B------:R-:W-:-:S03]  /*18f0*/  IADD3 R3, PT, PT, R10, -0x7f, RZ ;  /* 0xffffff810a037810 */ /* 0x000fc60007ffe0ff */
[----:B------:R-:W0:Y:S01]  /*1900*/  MUFU.RCP R7, R6 ;  /* 0x0000000600077308 */ /* 0x000e220000001000 */
[----:B------:R-:W-:Y:S01]  /*1910*/  FADD.FTZ R9, -R6, -RZ ;  /* 0x800000ff06097221 */ /* 0x000fe20000010100 */
[----:B------:R-:W-:-:S03]  /*1920*/  IMAD R0, R3, -0x800000, R4 ;  /* 0xff80000003007824 */ /* 0x000fc600078e0204 */
[----:B0-----:R-:W-:-:S04]  /*1930*/  FFMA R10, R7, R9, 1 ;  /* 0x3f800000070a7423 */ /* 0x001fc80000000009 */
[----:B------:R-:W-:-:S04]  /*1940*/  FFMA R11, R7, R10, R7 ;  /* 0x0000000a070b7223 */ /* 0x000fc80000000007 */
[----:B------:R-:W-:-:S04]  /*1950*/  FFMA R4, R0, R11, RZ ;  /* 0x0000000b00047223 */ /* 0x000fc800000000ff */
[----:B------:R-:W-:-:S04]  /*1960*/  FFMA R7, R9, R4, R0 ;  /* 0x0000000409077223 */ /* 0x000fc80000000000 */
[----:B------:R-:W-:Y:S01]  /*1970*/  FFMA R10, R11, R7, R4 ;  /* 0x000000070b0a7223 */ /* 0x000fe20000000004 */
[----:B------:R-:W-:-:S03]  /*1980*/  IADD3 R4, PT, PT, R3, 0x7f, -R12 ;  /* 0x0000007f03047810 */ /* 0x000fc60007ffe80c */
[----:B------:R-:W-:Y:S01]  /*1990*/  FFMA R9, R9, R10, R0 ;  /* 0x0000000a09097223 */ /* 0x000fe20000000000 */
[----:B------:R-:W-:-:S03]  /*19a0*/  IADD3 R4, PT, PT, R4, R5, RZ ;  /* 0x0000000504047210 */ /* 0x000fc60007ffe0ff */
[----:B------:R-:W-:-:S05]  /*19b0*/  FFMA R0, R11, R9, R10 ;  /* 0x000000090b007223 */ /* 0x000fca000000000a */
[----:B------:R-:W-:-:S04]  /*19c0*/  SHF.R.U32.HI R3, RZ, 0x17, R0 ;  /* 0x00000017ff037819 */ /* 0x000fc80000011600 */
[----:B------:R-:W-:-:S04]  /*19d0*/  LOP3.LUT R3, R3, 0xff, RZ, 0xc0, !PT ;  /* 0x000000ff03037812 */ /* 0x000fc800078ec0ff */
[----:B------:R-:W-:-:S04]  /*19e0*/  IADD3 R7, PT, PT, R3, R4, RZ ;  /* 0x0000000403077210 */ /* 0x000fc80007ffe0ff */
[----:B------:R-:W-:-:S04]  /*19f0*/  IADD3 R3, PT, PT, R7, -0x1, RZ ;  /* 0xffffffff07037810 */ /* 0x000fc80007ffe0ff */
[----:B------:R-:W-:-:S13]  /*1a00*/  ISETP.GE.U32.AND P0, PT, R3, 0xfe, PT ;  /* 0x000000fe0300780c */ /* 0x000fda0003f06070 */
[----:B------:R-:W-:Y:S05]  /*1a10*/  @!P0 BRA `(.L_x_20) ;  /* 0x0000000000808947 */ /* 0x000fea0003800000 */
[----:B------:R-:W-:-:S13]  /*1a20*/  ISETP.GT.AND P0, PT, R7, 0xfe, PT ;  /* 0x000000fe0700780c */ /* 0x000fda0003f04270 */
[----:B------:R-:W-:Y:S05]  /*1a30*/  @P0 BRA `(.L_x_21) ;  /* 0x00000000006c0947 */ /* 0x000fea0003800000 */
[----:B------:R-:W-:-:S13]  /*1a40*/  ISETP.GE.AND P0, PT, R7, 0x1, PT ;  /* 0x000000010700780c */ /* 0x000fda0003f06270 */
[----:B------:R-:W-:Y:S05]  /*1a50*/  @P0 BRA `(.L_x_22) ;  /* 0x0000000000740947 */ /* 0x000fea0003800000 */
[----:B------:R-:W-:Y:S02]  /*1a60*/  ISETP.GE.AND P0, PT, R7, -0x18, PT ;  /* 0xffffffe80700780c */ /* 0x000fe40003f06270 */
[----:B------:R-:W-:-:S11]  /*1a70*/  LOP3.LUT R0, R0, 0x80000000, RZ, 0xc0, !PT ;  /* 0x8000000000007812 */ /* 0x000fd600078ec0ff */
[----:B------:R-:W-:Y:S05]  /*1a80*/  @!P0 BRA `(.L_x_22) ;  /* 0x0000000000688947 */ /* 0x000fea0003800000 */
[-CC-:B------:R-:W-:Y:S01]  /*1a90*/  FFMA.RZ R3, R11, R9.reuse, R10.reuse ;  /* 0x000000090b037223 */ /* 0x180fe2000000c00a */
[----:B------:R-:W-:Y:S02]  /*1aa0*/  VIADD R6, R7, 0x20 ;  /* 0x0000002007067836 */ /* 0x000fe40000000000 */
[-CC-:B------:R-:W-:Y:S01]  /*1ab0*/  FFMA.RM R4, R11, R9.reuse, R10.reuse ;  /* 0x000000090b047223 */ /* 0x180fe2000000400a */
[----:B------:R-:W-:Y:S02]  /*1ac0*/  ISETP.NE.AND P2, PT, R7, RZ, PT ;  /* 0x000000ff0700720c */ /* 0x000fe40003f45270 */
[----:B------:R-:W-:Y:S01]  /*1ad0*/  LOP3.LUT R5, R3, 0x7fffff, RZ, 0xc0, !PT ;  /* 0x007fffff03057812 */ /* 0x000fe200078ec0ff */
[----:B------:R-:W-:Y:S01]  /*1ae0*/  FFMA.RP R3, R11, R9, R10 ;  /* 0x000000090b037223 */ /* 0x000fe2000000800a */
[----:B------:R-:W-:Y:S02]  /*1af0*/  ISETP.NE.AND P1, PT, R7, RZ, PT ;  /* 0x000000ff0700720c */ /* 0x000fe40003f25270 */
[----:B------:R-:W-:-:S02]  /*1b00*/  LOP3.LUT R5, R5, 0x800000, RZ, 0xfc, !PT ;  /* 0x0080000005057812 */ /* 0x000fc400078efcff */
[----:B------:R-:W-:Y:S02]  /*1b10*/  IADD3 R7, PT, PT, -R7, RZ, RZ ;  /* 0x000000ff07077210 */ /* 0x000fe40007ffe1ff */
[----:B------:R-:W-:Y:S02]  /*1b20*/  SHF.L.U32 R6, R5, R6, RZ ;  /* 0x0000000605067219 */ /* 0x000fe400000006ff */
[----:B------:R-:W-:Y:S02]  /*1b30*/  FSETP.NEU.FTZ.AND P0, PT, R3, R4, PT ;  /* 0x000000040300720b */ /* 0x000fe40003f1d000 */
[----:B------:R-:W-:Y:S02]  /*1b40*/  SEL R4, R7, RZ, P2 ;  /* 0x000000ff07047207 */ /* 0x000fe40001000000 */
[----:B------:R-:W-:Y:S02]  /*1b50*/  ISETP.NE.AND P1, PT, R6, RZ, P1 ;  /* 0x000000ff0600720c */ /* 0x000fe40000f25270 */
[----:B------:R-:W-:-:S02]  /*1b60*/  SHF.R.U32.HI R4, RZ, R4, R5 ;  /* 0x00000004ff047219 */ /* 0x000fc40000011605 */
[----:B------:R-:W-:Y:S02]  /*1b70*/  PLOP3.LUT P0, PT, P0, P1, PT, 0xf8, 0x8f ;  /* 0x00000000008f781c */ /* 0x000fe40000703f70 */
[----:B------:R-:W-:Y:S02]  /*1b80*/  SHF.R.U32.HI R6, RZ, 0x1, R4 ;  /* 0x00000001ff067819 */ /* 0x000fe40000011604 */
[----:B------:R-:W-:-:S04]  /*1b90*/  SEL R3, RZ, 0x1, !P0 ;  /* 0x00000001ff037807 */ /* 0x000fc80004000000 */
[----:B------:R-:W-:-:S04]  /*1ba0*/  LOP3.LUT R3, R3, 0x1, R6, 0xf8, !PT ;  /* 0x0000000103037812 */ /* 0x000fc800078ef806 */
[----:B------:R-:W-:-:S04]  /*1bb0*/  LOP3.LUT R3, R3, R4, RZ, 0xc0, !PT ;  /* 0x0000000403037212 */ /* 0x000fc800078ec0ff */
[----:B------:R-:W-:-:S04]  /*1bc0*/  IADD3 R3, PT, PT, R6, R3, RZ ;  /* 0x0000000306037210 */ /* 0x000fc80007ffe0ff */
[----:B------:R-:W-:Y:S01]  /*1bd0*/  LOP3.LUT R0, R3, R0, RZ, 0xfc, !PT ;  /* 0x0000000003007212 */ /* 0x000fe200078efcff */
[----:B------:R-:W-:Y:S06]  /*1be0*/  BRA `(.L_x_22) ;  /* 0x0000000000107947 */ /* 0x000fec0003800000 */
.L_x_21:
[----:B------:R-:W-:-:S04]  /*1bf0*/  LOP3.LUT R0, R0, 0x80000000, RZ, 0xc0, !PT ;  /* 0x8000000000007812 */ /* 0x000fc800078ec0ff */
[----:B------:R-:W-:Y:S01]  /*1c00*/  LOP3.LUT R0, R0, 0x7f800000, RZ, 0xfc, !PT ;  /* 0x7f80000000007812 */ /* 0x000fe200078efcff */
[----:B------:R-:W-:Y:S06]  /*1c10*/  BRA `(.L_x_22) ;  /* 0x0000000000047947 */ /* 0x000fec0003800000 */
.L_x_20:
[----:B------:R-:W-:-:S07]  /*1c20*/  LEA R0, R4, R0, 0x17 ;  /* 0x0000000004007211 */ /* 0x000fce00078eb8ff */
.L_x_22:
[----:B------:R-:W-:Y:S05]  /*1c30*/  BSYNC.RECONVERGENT B2 ;  /* 0x0000000000027941 */ /* 0x000fea0003800200 */
.L_x_19:
[----:B------:R-:W-:Y:S05]  /*1c40*/  BRA `(.L_x_23) ;  /* 0x0000000000207947 */ /* 0x000fea0003800000 */
.L_x_18:
[----:B------:R-:W-:-:S04]  /*1c50*/  LOP3.LUT R0, R3, 0x80000000, R4, 0x48, !PT ;  /* 0x8000000003007812 */ /* 0x000fc800078e4804 */
[----:B------:R-:W-:Y:S01]  /*1c60*/  LOP3.LUT R0, R0, 0x7f800000, RZ, 0xfc, !PT ;  /* 0x7f80000000007812 */ /* 0x000fe200078efcff */
[----:B------:R-:W-:Y:S06]  /*1c70*/  BRA `(.L_x_23) ;  /* 0x0000000000147947 */ /* 0x000fec0003800000 */
.L_x_17:
[----:B------:R-:W-:Y:S01]  /*1c80*/  LOP3.LUT R0, R3, 0x80000000, R4, 0x48, !PT ;  /* 0x8000000003007812 */ /* 0x000fe200078e4804 */
[----:B------:R-:W-:Y:S06]  /*1c90*/  BRA `(.L_x_23) ;  /* 0x00000000000c7947 */ /* 0x000fec0003800000 */
.L_x_16:
[----:B------:R-:W0:Y:S01]  /*1ca0*/  MUFU.RSQ R0, -QNAN ;  /* 0xffc0000000007908 */ /* 0x000e220000001400 */
[----:B------:R-:W-:Y:S05]  /*1cb0*/  BRA `(.L_x_23) ;  /* 0x0000000000047947 */ /* 0x000fea0003800000 */
.L_x_15:
[----:B------:R-:W-:-:S07]  /*1cc0*/  FADD.FTZ R0, R0, R3 ;  /* 0x0000000300007221 */ /* 0x000fce0000010000 */
.L_x_23:
[----:B------:R-:W-:Y:S05]  /*1cd0*/  BSYNC.RECONVERGENT B1 ;  /* 0x0000000000017941 */ /* 0x000fea0003800200 */
.L_x_13:
[----:B------:R-:W-:-:S04]  /*1ce0*/  HFMA2 R3, -RZ, RZ, 0, 0 ;  /* 0x00000000ff037431 */ /* 0x000fc800000001ff */
[----:B0-----:R-:W-:Y:S05]  /*1cf0*/  RET.REL.NODEC R2 `(softmax_kernel) ;  /* 0xffffffe002c07950 */ /* 0x001fea0003c3ffff */
.L_x_24:
[----:B------:R-:W-:-:S00]  /*1d00*/  BRA `(.L_x_24) ;  /* 0xfffffffc00fc7947 */ /* 0x000fc0000383ffff */
[----:B------:R-:W-:-:S00]  /*1d10*/  NOP ;  /* 0x0000000000007918 */ /* 0x000fc00000000000 */
        /* <DEDUP_REMOVED lines=14> */
.L_x_25:


//--------------------- .nv.shared.reserved.0     --------------------------
	.section	.nv.shared.reserved.0,"aw",@nobits
	.weak		__nv_reservedSMEM_offset_0_alias
	.size		__nv_reservedSMEM_offset_0_alias, 0, 64
	.other		__nv_reservedSMEM_offset_0_alias,@"STO_CUDA_RESERVED_SHARED STV_DEFAULT"
__nv_reservedSMEM_offset_0_alias:
	.zero		0
	.zero		64


//--------------------- .nv.constant0.softmax_kernel --------------------------
	.section	.nv.constant0.softmax_kernel,"a",@progbits
	.sectionflags	@""
	.align	4
.nv.constant0.softmax_kernel:
	.zero		920


//--------------------- SYMBOLS --------------------------

	.type		.nv.reservedSmem.offset0,@object
	.size		.nv.reservedSmem.offset0,0x4
